def attn_fwd(
    Q,
    K,
    V,
    Out,
    Lse,
    sm_scale,
    stride_qz,
    stride_qh,
    stride_qm,
    stride_qk,
    stride_kz,
    stride_kh,
    stride_kn,
    stride_kk,
    stride_vz,
    stride_vh,
    stride_vn,
    stride_vk,
    stride_oz,
    stride_oh,
    stride_om,
    stride_ok,
    seqlen_q,
    seqlen_k,
    BLOCK_M: tl.constexpr,
    BLOCK_N: tl.constexpr,
    HEAD_DIM: tl.constexpr,
    CAUSAL: tl.constexpr,
):
    start_m = tl.program_id(0)
    off_hz = tl.program_id(1)
    q_off = off_hz * stride_qh
    k_off = off_hz * stride_kh
    v_off = off_hz * stride_vh
    offs_m = start_m * BLOCK_M + tl.arange(0, BLOCK_M)
    offs_d = tl.arange(0, HEAD_DIM)
    offs_n = tl.arange(0, BLOCK_N)
    q_ptrs = Q + q_off + offs_m[:, None] * stride_qm + offs_d[None, :] * stride_qk
    k_ptrs = K + k_off + offs_d[:, None] * stride_kk + offs_n[None, :] * stride_kn
    v_ptrs = V + v_off + offs_n[:, None] * stride_vn + offs_d[None, :] * stride_vk
    m_i = tl.full([BLOCK_M], float("-inf"), dtype=tl.float32)
    l_i = tl.zeros([BLOCK_M], dtype=tl.float32) + 1.0
    acc = tl.zeros([BLOCK_M, HEAD_DIM], dtype=tl.float32)
    q = tl.load(q_ptrs)
    acc, l_i, m_i = _attn_fwd_inner(
        acc,
        l_i,
        m_i,
        q,
        k_ptrs,
        v_ptrs,
        sm_scale,
        stride_kn,
        stride_vn,
        start_m,
        seqlen_k,
        BLOCK_M,
        BLOCK_N,
        HEAD_DIM,
        CAUSAL,
    )
    acc = acc / l_i[:, None]
    lse = m_i + tl.math.log2(l_i) / 1.4426950408889634
    o_ptrs = (
        Out
        + off_hz * stride_oh
        + offs_m[:, None] * stride_om
        + offs_d[None, :] * stride_ok
    )
    tl.store(o_ptrs, acc.to(Out.dtype.element_ty))
    tl.store(Lse + off_hz * seqlen_q + offs_m, lse)

# config = {"BLOCK_M": 64, "BLOCK_N": 32, "HEAD_DIM": 128, "arch": "sm_80", "causal": false, "dtype": "fp16", "num_stages": 4, "num_warps": 4}
# arch = sm_80


// ===== COMPILED SASS (sm_80) =====

	.target	sm_80

	.elftype	@"ET_EXEC"


//--------------------- .note.nv.tkinfo           --------------------------
	.section	.note.nv.tkinfo,"",@"SHT_NOTE"
	.sectionflags	@"SHF_NOTE_NV_TKINFO"
	.tkinfo
        /*0018*/ 	.word	0x00000002
        /*0030*/ 	.string	""
        /*0030*/ 	.string	"ptxas"
        /*0030*/ 	.string	"Cuda compilation tools, release 13.0, V13.0.88"
        /*0030*/ 	.string	"Build cuda_13.0.r13.0/compiler.36424714_0"
        /*0030*/ 	.string	"-v  -suppress-debug-info  -lineinfo  -arch sm_80 "



//--------------------- .note.nv.cuinfo           --------------------------
	.section	.note.nv.cuinfo,"",@"SHT_NOTE"
	.sectionflags	@"SHF_NOTE_NV_CUINFO"
        /*0018*/ 	.short	0x0002
        /*001a*/ 	.short	0x0050
        /*001c*/ 	.short	0x0082
	.zero		2


//--------------------- .nv.info                  --------------------------
	.section	.nv.info,"",@"SHT_CUDA_INFO"
	.align	4


	//----- nvinfo : EIATTR_REGCOUNT
	.align		4
        /*0000*/ 	.byte	0x04, 0x2f
        /*0002*/ 	.short	(.L_2 - .L_1)
	.align		4
.L_1:
        /*0004*/ 	.word	index@(attn_fwd)
        /*0008*/ 	.word	0x000000ff


	//----- nvinfo : EIATTR_FRAME_SIZE
	.align		4
.L_2:
        /*000c*/ 	.byte	0x04, 0x11
        /*000e*/ 	.short	(.L_4 - .L_3)
	.align		4
.L_3:
        /*0010*/ 	.word	index@(attn_fwd)
        /*0014*/ 	.word	0x00000070


	//----- nvinfo : EIATTR_MIN_STACK_SIZE
	.align		4
.L_4:
        /*0018*/ 	.byte	0x04, 0x12
        /*001a*/ 	.short	(.L_6 - .L_5)
	.align		4
.L_5:
        /*001c*/ 	.word	index@(attn_fwd)
        /*0020*/ 	.word	0x00000070
.L_6:


//--------------------- .nv.info.attn_fwd         --------------------------
	.section	.nv.info.attn_fwd,"",@"SHT_CUDA_INFO"
	.sectionflags	@""
	.align	4


	//----- nvinfo : EIATTR_CUDA_API_VERSION
	.align		4
        /*0000*/ 	.byte	0x04, 0x37
        /*0002*/ 	.short	(.L_8 - .L_7)
.L_7:
        /*0004*/ 	.word	0x00000082


	//----- nvinfo : EIATTR_SW2861232_WAR
	.align		4
.L_8:
        /*0008*/ 	.byte	0x01, 0x35
	.zero		2


	//----- nvinfo : EIATTR_PARAM_CBANK
	.align		4
        /*000c*/ 	.byte	0x04, 0x0a
        /*000e*/ 	.short	(.L_10 - .L_9)
	.align		4
.L_9:
        /*0010*/ 	.word	index@(.nv.constant0.attn_fwd)
        /*0014*/ 	.short	0x0160
        /*0016*/ 	.short	0x0088


	//----- nvinfo : EIATTR_CBANK_PARAM_SIZE
	.align		4
.L_10:
        /*0018*/ 	.byte	0x03, 0x19
        /*001a*/ 	.short	0x0088


	//----- nvinfo : EIATTR_KPARAM_INFO
	.align		4
        /*001c*/ 	.byte	0x04, 0x17
        /*001e*/ 	.short	(.L_12 - .L_11)
.L_11:
        /*0020*/ 	.word	0x00000000
        /*0024*/ 	.short	0x0019
        /*0026*/ 	.short	0x0080
        /*0028*/ 	.byte	0x00, 0xf4, 0x21, 0x00


	//----- nvinfo : EIATTR_KPARAM_INFO
	.align		4
.L_12:
        /*002c*/ 	.byte	0x04, 0x17
        /*002e*/ 	.short	(.L_14 - .L_13)
.L_13:
        /*0030*/ 	.word	0x00000000
        /*0034*/ 	.short	0x0018
        /*0036*/ 	.short	0x0078
        /*0038*/ 	.byte	0x00, 0xf4, 0x21, 0x00


	//----- nvinfo : EIATTR_KPARAM_INFO
	.align		4
.L_14:
        /*003c*/ 	.byte	0x04, 0x17
        /*003e*/ 	.short	(.L_16 - .L_15)
.L_15:
        /*0040*/ 	.word	0x00000000
        /*0044*/ 	.short	0x0017
        /*0046*/ 	.short	0x0070
        /*0048*/ 	.byte	0x00, 0xf0, 0x11, 0x00


	//----- nvinfo : EIATTR_KPARAM_INFO
	.align		4
.L_16:
        /*004c*/ 	.byte	0x04, 0x17
        /*004e*/ 	.short	(.L_18 - .L_17)
.L_17:
        /*0050*/ 	.word	0x00000000
        /*0054*/ 	.short	0x0016
        /*0056*/ 	.short	0x006c
        /*0058*/ 	.byte	0x00, 0xf0, 0x11, 0x00


	//----- nvinfo : EIATTR_KPARAM_INFO
	.align		4
.L_18:
        /*005c*/ 	.byte	0x04, 0x17
        /*005e*/ 	.short	(.L_20 - .L_19)
.L_19:
        /*0060*/ 	.word	0x00000000
        /*0064*/ 	.short	0x0015
        /*0066*/ 	.short	0x0068
        /*0068*/ 	.byte	0x00, 0xf0, 0x11, 0x00


	//----- nvinfo : EIATTR_KPARAM_INFO
	.align		4
.L_20:
        /*006c*/ 	.byte	0x04, 0x17
        /*006e*/ 	.short	(.L_22 - .L_21)
.L_21:
        /*0070*/ 	.word	0x00000000
        /*0074*/ 	.short	0x0014
        /*0076*/ 	.short	0x0064
        /*0078*/ 	.byte	0x00, 0xf0, 0x11, 0x00


	//----- nvinfo : EIATTR_KPARAM_INFO
	.align		4
.L_22:
        /*007c*/ 	.byte	0x04, 0x17
        /*007e*/ 	.short	(.L_24 - .L_23)
.L_23:
        /*0080*/ 	.word	0x00000000
        /*0084*/ 	.short	0x0013
        /*0086*/ 	.short	0x0060
        /*0088*/ 	.byte	0x00, 0xf0, 0x11, 0x00


	//----- nvinfo : EIATTR_KPARAM_INFO
	.align		4
.L_24:
        /*008c*/ 	.byte	0x04, 0x17
        /*008e*/ 	.short	(.L_26 - .L_25)
.L_25:
        /*0090*/ 	.word	0x00000000
        /*0094*/ 	.short	0x0012
        /*0096*/ 	.short	0x005c
        /*0098*/ 	.byte	0x00, 0xf0, 0x11, 0x00


	//----- nvinfo : EIATTR_KPARAM_INFO
	.align		4
.L_26:
        /*009c*/ 	.byte	0x04, 0x17
        /*009e*/ 	.short	(.L_28 - .L_27)
.L_27:
        /*00a0*/ 	.word	0x00000000
        /*00a4*/ 	.short	0x0011
        /*00a6*/ 	.short	0x0058
        /*00a8*/ 	.byte	0x00, 0xf0, 0x11, 0x00


	//----- nvinfo : EIATTR_KPARAM_INFO
	.align		4
.L_28:
        /*00ac*/ 	.byte	0x04, 0x17
        /*00ae*/ 	.short	(.L_30 - .L_29)
.L_29:
        /*00b0*/ 	.word	0x00000000
        /*00b4*/ 	.short	0x0010
        /*00b6*/ 	.short	0x0054
        /*00b8*/ 	.byte	0x00, 0xf0, 0x11, 0x00


	//----- nvinfo : EIATTR_KPARAM_INFO
	.align		4
.L_30:
        /*00bc*/ 	.byte	0x04, 0x17
        /*00be*/ 	.short	(.L_32 - .L_31)
.L_31:
        /*00c0*/ 	.word	0x00000000
        /*00c4*/ 	.short	0x000f
        /*00c6*/ 	.short	0x0050
        /*00c8*/ 	.byte	0x00, 0xf0, 0x11, 0x00


	//----- nvinfo : EIATTR_KPARAM_INFO
	.align		4
.L_32:
        /*00cc*/ 	.byte	0x04, 0x17
        /*00ce*/ 	.short	(.L_34 - .L_33)
.L_33:
        /*00d0*/ 	.word	0x00000000
        /*00d4*/ 	.short	0x000e
        /*00d6*/ 	.short	0x004c
        /*00d8*/ 	.byte	0x00, 0xf0, 0x11, 0x00


	//----- nvinfo : EIATTR_KPARAM_INFO
	.align		4
.L_34:
        /*00dc*/ 	.byte	0x04, 0x17
        /*00de*/ 	.short	(.L_36 - .L_35)
.L_35:
        /*00e0*/ 	.word	0x00000000
        /*00e4*/ 	.short	0x000d
        /*00e6*/ 	.short	0x0048
        /*00e8*/ 	.byte	0x00, 0xf0, 0x11, 0x00


	//----- nvinfo : EIATTR_KPARAM_INFO
	.align		4
.L_36:
        /*00ec*/ 	.byte	0x04, 0x17
        /*00ee*/ 	.short	(.L_38 - .L_37)
.L_37:
        /*00f0*/ 	.word	0x00000000
        /*00f4*/ 	.short	0x000c
        /*00f6*/ 	.short	0x0044
        /*00f8*/ 	.byte	0x00, 0xf0, 0x11, 0x00


	//----- nvinfo : EIATTR_KPARAM_INFO
	.align		4
.L_38:
        /*00fc*/ 	.byte	0x04, 0x17
        /*00fe*/ 	.short	(.L_40 - .L_39)
.L_39:
        /*0100*/ 	.word	0x00000000
        /*0104*/ 	.short	0x000b
        /*0106*/ 	.short	0x0040
        /*0108*/ 	.byte	0x00, 0xf0, 0x11, 0x00


	//----- nvinfo : EIATTR_KPARAM_INFO
	.align		4
.L_40:
        /*010c*/ 	.byte	0x04, 0x17
        /*010e*/ 	.short	(.L_42 - .L_41)
.L_41:
        /*0110*/ 	.word	0x00000000
        /*0114*/ 	.short	0x000a
        /*0116*/ 	.short	0x003c
        /*0118*/ 	.byte	0x00, 0xf0, 0x11, 0x00


	//----- nvinfo : EIATTR_KPARAM_INFO
	.align		4
.L_42:
        /*011c*/ 	.byte	0x04, 0x17
        /*011e*/ 	.short	(.L_44 - .L_43)
.L_43:
        /*0120*/ 	.word	0x00000000
        /*0124*/ 	.short	0x0009
        /*0126*/ 	.short	0x0038
        /*0128*/ 	.byte	0x00, 0xf0, 0x11, 0x00


	//----- nvinfo : EIATTR_KPARAM_INFO
	.align		4
.L_44:
        /*012c*/ 	.byte	0x04, 0x17
        /*012e*/ 	.short	(.L_46 - .L_45)
.L_45:
        /*0130*/ 	.word	0x00000000
        /*0134*/ 	.short	0x0008
        /*0136*/ 	.short	0x0034
        /*0138*/ 	.byte	0x00, 0xf0, 0x11, 0x00


	//----- nvinfo : EIATTR_KPARAM_INFO
	.align		4
.L_46:
        /*013c*/ 	.byte	0x04, 0x17
        /*013e*/ 	.short	(.L_48 - .L_47)
.L_47:
        /*0140*/ 	.word	0x00000000
        /*0144*/ 	.short	0x0007
        /*0146*/ 	.short	0x0030
        /*0148*/ 	.byte	0x00, 0xf0, 0x11, 0x00


	//----- nvinfo : EIATTR_KPARAM_INFO
	.align		4
.L_48:
        /*014c*/ 	.byte	0x04, 0x17
        /*014e*/ 	.short	(.L_50 - .L_49)
.L_49:
        /*0150*/ 	.word	0x00000000
        /*0154*/ 	.short	0x0006
        /*0156*/ 	.short	0x002c
        /*0158*/ 	.byte	0x00, 0xf0, 0x11, 0x00


	//----- nvinfo : EIATTR_KPARAM_INFO
	.align		4
.L_50:
        /*015c*/ 	.byte	0x04, 0x17
        /*015e*/ 	.short	(.L_52 - .L_51)
.L_51:
        /*0160*/ 	.word	0x00000000
        /*0164*/ 	.short	0x0005
        /*0166*/ 	.short	0x0028
        /*0168*/ 	.byte	0x00, 0xf0, 0x11, 0x00


	//----- nvinfo : EIATTR_KPARAM_INFO
	.align		4
.L_52:
        /*016c*/ 	.byte	0x04, 0x17
        /*016e*/ 	.short	(.L_54 - .L_53)
.L_53:
        /*0170*/ 	.word	0x00000000
        /*0174*/ 	.short	0x0004
        /*0176*/ 	.short	0x0020
        /*0178*/ 	.byte	0x00, 0xf4, 0x21, 0x00


	//----- nvinfo : EIATTR_KPARAM_INFO
	.align		4
.L_54:
        /*017c*/ 	.byte	0x04, 0x17
        /*017e*/ 	.short	(.L_56 - .L_55)
.L_55:
        /*0180*/ 	.word	0x00000000
        /*0184*/ 	.short	0x0003
        /*0186*/ 	.short	0x0018
        /*0188*/ 	.byte	0x00, 0xf4, 0x21, 0x00


	//----- nvinfo : EIATTR_KPARAM_INFO
	.align		4
.L_56:
        /*018c*/ 	.byte	0x04, 0x17
        /*018e*/ 	.short	(.L_58 - .L_57)
.L_57:
        /*0190*/ 	.word	0x00000000
        /*0194*/ 	.short	0x0002
        /*0196*/ 	.short	0x0010
        /*0198*/ 	.byte	0x00, 0xf4, 0x21, 0x00


	//----- nvinfo : EIATTR_KPARAM_INFO
	.align		4
.L_58:
        /*019c*/ 	.byte	0x04, 0x17
        /*019e*/ 	.short	(.L_60 - .L_59)
.L_59:
        /*01a0*/ 	.word	0x00000000
        /*01a4*/ 	.short	0x0001
        /*01a6*/ 	.short	0x0008
        /*01a8*/ 	.byte	0x00, 0xf4, 0x21, 0x00


	//----- nvinfo : EIATTR_KPARAM_INFO
	.align		4
.L_60:
        /*01ac*/ 	.byte	0x04, 0x17
        /*01ae*/ 	.short	(.L_62 - .L_61)
.L_61:
        /*01b0*/ 	.word	0x00000000
        /*01b4*/ 	.short	0x0000
        /*01b6*/ 	.short	0x0000
        /*01b8*/ 	.byte	0x00, 0xf4, 0x21, 0x00


	//----- nvinfo : EIATTR_MAXREG_COUNT
	.align		4
.L_62:
        /*01bc*/ 	.byte	0x03, 0x1b
        /*01be*/ 	.short	0x00ff


	//----- nvinfo : EIATTR_NUM_BARRIERS
	.align		4
        /*01c0*/ 	.byte	0x02, 0x4c
        /*01c2*/ 	.byte	0x01
	.zero		1


	//----- nvinfo : EIATTR_ANNOTATIONS
	.align		4
        /*01c4*/ 	.byte	0x04, 0x55
        /*01c6*/ 	.short	(.L_64 - .L_63)


	//   ....[0]....
.L_63:
        /*01c8*/ 	.word	0x00000001
        /*01cc*/ 	.byte	0xd0, 0x00, 0x00, 0x00, 0x01, 0x00, 0x00, 0x00, 0xe0, 0x24, 0x00, 0x00, 0x01, 0x00, 0x00, 0x00
        /* <DEDUP_REMOVED lines=12> */
        /*029c*/ 	.byte	0x70, 0x2e, 0x00, 0x00, 0x01, 0x00, 0x00, 0x00, 0x00, 0x58, 0x00, 0x00


	//----- nvinfo : EIATTR_MERCURY_ISA_VERSION
	.align		4
.L_64:
        /*02a8*/ 	.byte	0x03, 0x5f
        /*02aa*/ 	.short	0x0000


	//----- nvinfo : EIATTR_COOP_GROUP_MASK_REGIDS
	.align		4
        /*02ac*/ 	.byte	0x04, 0x29
        /*02ae*/ 	.short	(.L_66 - .L_65)


	//   ....[0]....
.L_65:
        /*02b0*/ 	.word	0xffffffff


	//   ....[1]....
        /*02b4*/ 	.word	0xffffffff


	//   ....[2]....
        /*02b8*/ 	.word	0xffffffff


	//   ....[3]....
        /*02bc*/ 	.word	0xffffffff


	//   ....[4]....
        /*02c0*/ 	.word	0xffffffff


	//   ....[5]....
        /*02c4*/ 	.word	0xffffffff


	//   ....[6]....
        /*02c8*/ 	.word	0xffffffff


	//   ....[7]....
        /*02cc*/ 	.word	0xffffffff


	//   ....[8]....
        /*02d0*/ 	.word	0xffffffff


	//   ....[9]....
        /*02d4*/ 	.word	0xffffffff


	//   ....[10]....
        /*02d8*/ 	.word	0xffffffff


	//   ....[11]....
        /*02dc*/ 	.word	0xffffffff


	//   ....[12]....
        /*02e0*/ 	.word	0xffffffff


	//   ....[13]....
        /*02e4*/ 	.word	0xffffffff


	//   ....[14]....
        /*02e8*/ 	.word	0xffffffff


	//   ....[15]....
        /*02ec*/ 	.word	0xffffffff


	//   ....[16]....
        /*02f0*/ 	.word	0xffffffff


	//   ....[17]....
        /*02f4*/ 	.word	0xffffffff


	//   ....[18]....
        /*02f8*/ 	.word	0xffffffff


	//   ....[19]....
        /*02fc*/ 	.word	0xffffffff


	//   ....[20]....
        /*0300*/ 	.word	0xffffffff


	//   ....[21]....
        /*0304*/ 	.word	0xffffffff


	//   ....[22]....
        /*0308*/ 	.word	0xffffffff


	//   ....[23]....
        /*030c*/ 	.word	0xffffffff


	//   ....[24]....
        /*0310*/ 	.word	0xffffffff


	//   ....[25]....
        /*0314*/ 	.word	0xffffffff


	//   ....[26]....
        /*0318*/ 	.word	0xffffffff


	//   ....[27]....
        /*031c*/ 	.word	0xffffffff


	//   ....[28]....
        /*0320*/ 	.word	0xffffffff


	//   ....[29]....
        /*0324*/ 	.word	0xffffffff


	//   ....[30]....
        /*0328*/ 	.word	0xffffffff


	//   ....[31]....
        /*032c*/ 	.word	0xffffffff


	//   ....[32]....
        /*0330*/ 	.word	0xffffffff


	//   ....[33]....
        /*0334*/ 	.word	0xffffffff


	//   ....[34]....
        /*0338*/ 	.word	0xffffffff


	//   ....[35]....
        /*033c*/ 	.word	0xffffffff


	//   ....[36]....
        /*0340*/ 	.word	0xffffffff


	//   ....[37]....
        /*0344*/ 	.word	0xffffffff


	//   ....[38]....
        /*0348*/ 	.word	0xffffffff


	//   ....[39]....
        /*034c*/ 	.word	0xffffffff


	//----- nvinfo : EIATTR_COOP_GROUP_INSTR_OFFSETS
	.align		4
.L_66:
        /*0350*/ 	.byte	0x04, 0x28
        /*0352*/ 	.short	(.L_68 - .L_67)


	//   ....[0]....
.L_67:
        /*0354*/ 	.word	0x00003b10


	//   ....[1]....
        /*0358*/ 	.word	0x00003b20


	//   ....[2]....
        /*035c*/ 	.word	0x00003b30


	//   ....[3]....
        /*0360*/ 	.word	0x00003b40


	//   ....[4]....
        /*0364*/ 	.word	0x00003b50


	//   ....[5]....
        /*0368*/ 	.word	0x00003b60


	//   ....[6]....
        /*036c*/ 	.word	0x00003b70


	//   ....[7]....
        /*0370*/ 	.word	0x00003b80


	//   ....[8]....
        /*0374*/ 	.word	0x00003c10


	//   ....[9]....
        /*0378*/ 	.word	0x00003c20


	//   ....[10]....
        /*037c*/ 	.word	0x00003c30


	//   ....[11]....
        /*0380*/ 	.word	0x00003c40


	//   ....[12]....
        /*0384*/ 	.word	0x00003c50


	//   ....[13]....
        /*0388*/ 	.word	0x00003c60


	//   ....[14]....
        /*038c*/ 	.word	0x00003c70


	//   ....[15]....
        /*0390*/ 	.word	0x00003c80


	//   ....[16]....
        /*0394*/ 	.word	0x00003df0


	//   ....[17]....
        /*0398*/ 	.word	0x00003e00


	//   ....[18]....
        /*039c*/ 	.word	0x00003e30


	//   ....[19]....
        /*03a0*/ 	.word	0x00003e40


	//   ....[20]....
        /*03a4*/ 	.word	0x00004320


	//   ....[21]....
        /*03a8*/ 	.word	0x00004330


	//   ....[22]....
        /*03ac*/ 	.word	0x00004340


	//   ....[23]....
        /*03b0*/ 	.word	0x00004350


	//   ....[24]....
        /*03b4*/ 	.word	0x00004360


	//   ....[25]....
        /*03b8*/ 	.word	0x00004370


	//   ....[26]....
        /*03bc*/ 	.word	0x00004380


	//   ....[27]....
        /*03c0*/ 	.word	0x00004390


	//   ....[28]....
        /*03c4*/ 	.word	0x00004420


	//   ....[29]....
        /*03c8*/ 	.word	0x00004430


	//   ....[30]....
        /*03cc*/ 	.word	0x00004440


	//   ....[31]....
        /*03d0*/ 	.word	0x00004450


	//   ....[32]....
        /*03d4*/ 	.word	0x00004460


	//   ....[33]....
        /*03d8*/ 	.word	0x00004470


	//   ....[34]....
        /*03dc*/ 	.word	0x00004480


	//   ....[35]....
        /*03e0*/ 	.word	0x00004490


	//   ....[36]....
        /*03e4*/ 	.word	0x000045e0


	//   ....[37]....
        /*03e8*/ 	.word	0x000045f0


	//   ....[38]....
        /*03ec*/ 	.word	0x00004620


	//   ....[39]....
        /*03f0*/ 	.word	0x00004630


	//----- nvinfo : EIATTR_EXIT_INSTR_OFFSETS
	.align		4
.L_68:
        /*03f4*/ 	.byte	0x04, 0x1c
        /*03f6*/ 	.short	(.L_70 - .L_69)


	//   ....[0]....
.L_69:
        /*03f8*/ 	.word	0x00009170


	//   ....[1]....
        /*03fc*/ 	.word	0x00009210


	//----- nvinfo : EIATTR_REQNTID
	.align		4
.L_70:
        /*0400*/ 	.byte	0x04, 0x10
        /*0402*/ 	.short	(.L_72 - .L_71)
.L_71:
        /*0404*/ 	.word	0x00000080
        /*0408*/ 	.word	0x00000001
        /*040c*/ 	.word	0x00000001
.L_72:


//--------------------- .nv.callgraph             --------------------------
	.section	.nv.callgraph,"",@"SHT_CUDA_CALLGRAPH"
	.align	4
	.sectionentsize	8
	.align		4
        /*0000*/ 	.word	0x00000000
	.align		4
        /*0004*/ 	.word	0xffffffff
	.align		4
        /*0008*/ 	.word	0x00000000
	.align		4
        /*000c*/ 	.word	0xfffffffe
	.align		4
        /*0010*/ 	.word	0x00000000
	.align		4
        /*0014*/ 	.word	0xfffffffd
	.align		4
        /*0018*/ 	.word	0x00000000
	.align		4
        /*001c*/ 	.word	0xfffffffc


//--------------------- .nv.rel.action            --------------------------
	.section	.nv.rel.action,"",@"SHT_CUDA_RELOCINFO"
	.align	8
	.sectionentsize	8
        /*0000*/ 	.byte	0x73, 0x00, 0x00, 0x00, 0x00, 0x00, 0x00, 0x00, 0x00, 0x00, 0x00, 0x11, 0x25, 0x00, 0x05, 0x36


//--------------------- .nv.constant4             --------------------------
	.section	.nv.constant4,"a",@progbits
	.align	8
	.align		8
.nv.constant4:
        /*0000*/ 	.dword	_$_str


//--------------------- .nv.constant0.attn_fwd    --------------------------
	.section	.nv.constant0.attn_fwd,"a",@progbits
	.sectionflags	@""
	.align	4
.nv.constant0.attn_fwd:
	.zero		488


//--------------------- .text.attn_fwd            --------------------------
	.section	.text.attn_fwd,"ax",@progbits
	.sectioninfo	@"SHI_REGISTERS=255"
	.align	128
        .global         attn_fwd
        .type           attn_fwd,@function
        .size           attn_fwd,(.L_x_3 - attn_fwd)
        .other          attn_fwd,@"STO_CUDA_ENTRY STV_DEFAULT"
attn_fwd:
.text.attn_fwd:
[----:B------:R-:W-:-:S04]  /*0000*/  IMAD.MOV.U32 R1, RZ, RZ, c[0x0][0x28] ;  /* 0x00000a00ff017624 */ /* 0x000fc800078e00ff */
[----:B------:R-:W0:Y:S01]  /*0010*/  S2R R80, SR_TID.X ;  /* 0x0000000000507919 */ /* 0x000e220000002100 */
[----:B------:R-:W-:Y:S01]  /*0020*/  IADD3 R1, R1, -0x70, RZ ;  /* 0xffffff9001017810 */ /* 0x000fe20007ffe0ff */
[----:B------:R-:W-:Y:S02]  /*0030*/  ULDC.64 UR4, c[0x0][0x118] ;  /* 0x0000460000047ab9 */ /* 0x000fe40000000a00 */
[----:B------:R-:W1:Y:S04]  /*0040*/  S2R R3, SR_CTAID.X ;  /* 0x0000000000037919 */ /* 0x000e680000002500 */
[----:B------:R-:W2:Y:S01]  /*0050*/  S2R R82, SR_CTAID.Y ;  /* 0x0000000000527919 */ /* 0x000ea20000002600 */
[----:B0-----:R-:W-:-:S05]  /*0060*/  LOP3.LUT R0, R80, 0x3f, RZ, 0xc0, !PT ;  /* 0x0000003f50007812 */ /* 0x001fca00078ec0ff */
[----:B-1----:R-:W-:Y:S01]  /*0070*/  IMAD R4, R3, 0x40, R0 ;  /* 0x0000004003047824 */ /* 0x002fe200078e0200 */
[----:B------:R-:W-:Y:S01]  /*0080*/  SHF.R.U32.HI R3, RZ, 0x6, R80 ;  /* 0x00000006ff037819 */ /* 0x000fe20000011650 */
[----:B--2---:R-:W-:Y:S02]  /*0090*/  IMAD R2, R82, c[0x0][0x190], RZ ;  /* 0x0000640052027a24 */ /* 0x004fe400078e02ff */
[----:B------:R-:W-:Y:S01]  /*00a0*/  IMAD R5, R4, c[0x0][0x194], RZ ;  /* 0x0000650004057a24 */ /* 0x000fe200078e02ff */
[----:B------:R-:W-:Y:S01]  /*00b0*/  SGXT.U32 R7, R3, 0x1 ;  /* 0x000000010307781a */ /* 0x000fe20000000000 */
[----:B------:R-:W-:Y:S01]  /*00c0*/  IMAD.SHL.U32 R3, R2, 0x2, RZ ;  /* 0x0000000202037824 */ /* 0x000fe200078e00ff */
[----:B------:R0:W-:Y:S01]  /*00d0*/  STL [R1+0x68], R4 ;  /* 0x0000680401007387 */ /* 0x0001e20000100800 */
[----:B------:R-:W-:Y:S02]  /*00e0*/  IMAD.SHL.U32 R6, R5, 0x2, RZ ;  /* 0x0000000205067824 */ /* 0x000fe400078e00ff */
[----:B------:R-:W-:-:S02]  /*00f0*/  IMAD R7, R7, c[0x0][0x198], RZ ;  /* 0x0000660007077a24 */ /* 0x000fc400078e02ff */
[----:B------:R-:W-:Y:S01]  /*0100*/  IMAD.HI R2, R2, 0x2, RZ ;  /* 0x0000000202027827 */ /* 0x000fe200078e02ff */
[----:B------:R-:W-:-:S03]  /*0110*/  IADD3 R3, P0, P1, R6, c[0x0][0x160], R3 ;  /* 0x0000580006037a10 */ /* 0x000fc6000791e003 */
[----:B------:R-:W-:Y:S01]  /*0120*/  IMAD.HI R5, R5, 0x2, RZ ;  /* 0x0000000205057827 */ /* 0x000fe200078e02ff */
[----:B0-----:R-:W-:-:S04]  /*0130*/  MOV R4, c[0x0][0x198] ;  /* 0x0000660000047a02 */ /* 0x001fc80000000f00 */
[C---:B------:R-:W-:Y:S02]  /*0140*/  LEA R11, R4.reuse, R7, 0x1 ;  /* 0x00000007040b7211 */ /* 0x040fe400078e08ff */
[----:B------:R-:W-:Y:S02]  /*0150*/  IADD3.X R2, R5, c[0x0][0x164], R2, P0, P1 ;  /* 0x0000590005027a10 */ /* 0x000fe400007e2402 */
[-C--:B------:R-:W-:Y:S01]  /*0160*/  LEA R8, P0, R7, R3.reuse, 0x1 ;  /* 0x0000000307087211 */ /* 0x080fe200078008ff */
[C---:B------:R-:W-:Y:S01]  /*0170*/  IMAD R13, R4.reuse, 0x2, R11 ;  /* 0x00000002040d7824 */ /* 0x040fe200078e020b */
[-C--:B------:R-:W-:Y:S02]  /*0180*/  LEA R10, P1, R11, R3.reuse, 0x1 ;  /* 0x000000030b0a7211 */ /* 0x080fe400078208ff */
[----:B------:R-:W-:Y:S01]  /*0190*/  LEA.HI.X.SX32 R9, R7, R2, 0x1, P0 ;  /* 0x0000000207097211 */ /* 0x000fe200000f0eff */
[----:B------:R-:W-:Y:S01]  /*01a0*/  IMAD R7, R4, 0x2, R13 ;  /* 0x0000000204077824 */ /* 0x000fe200078e020d */
[----:B------:R-:W-:-:S02]  /*01b0*/  LEA R12, P0, R13, R3, 0x1 ;  /* 0x000000030d0c7211 */ /* 0x000fc400078008ff */
[-C--:B------:R-:W-:Y:S01]  /*01c0*/  LEA.HI.X.SX32 R11, R11, R2.reuse, 0x1, P1 ;  /* 0x000000020b0b7211 */ /* 0x080fe200008f0eff */
[----:B------:R0:W2:Y:S01]  /*01d0*/  LDG.E.U16 R5, [R8.64] ;  /* 0x0000000408057981 */ /* 0x0000a2000c1e1500 */
[C---:B------:R-:W-:Y:S02]  /*01e0*/  LEA R17, R4.reuse, R7, 0x1 ;  /* 0x0000000704117211 */ /* 0x040fe400078e08ff */
[-C--:B------:R-:W-:Y:S01]  /*01f0*/  LEA.HI.X.SX32 R13, R13, R2.reuse, 0x1, P0 ;  /* 0x000000020d0d7211 */ /* 0x080fe200000f0eff */
[----:B------:R1:W3:Y:S01]  /*0200*/  LDG.E.U16 R6, [R10.64] ;  /* 0x000000040a067981 */ /* 0x0002e2000c1e1500 */
[-C--:B------:R-:W-:Y:S01]  /*0210*/  LEA R14, P0, R7, R3.reuse, 0x1 ;  /* 0x00000003070e7211 */ /* 0x080fe200078008ff */
[C---:B------:R-:W-:Y:S01]  /*0220*/  IMAD R19, R4.reuse, 0x2, R17 ;  /* 0x0000000204137824 */ /* 0x040fe200078e0211 */
[-C--:B------:R-:W-:Y:S02]  /*0230*/  LEA R16, P1, R17, R3.reuse, 0x1 ;  /* 0x0000000311107211 */ /* 0x080fe400078208ff */
[-C--:B------:R-:W-:Y:S01]  /*0240*/  LEA.HI.X.SX32 R15, R7, R2.reuse, 0x1, P0 ;  /* 0x00000002070f7211 */ /* 0x080fe200000f0eff */
[----:B------:R-:W-:Y:S01]  /*0250*/  IMAD R21, R4, 0x2, R19 ;  /* 0x0000000204157824 */ /* 0x000fe200078e0213 */
[----:B------:R-:W-:Y:S01]  /*0260*/  LEA R18, P0, R19, R3, 0x1 ;  /* 0x0000000313127211 */ /* 0x000fe200078008ff */
[----:B------:R4:W5:Y:S01]  /*0270*/  LDG.E.U16 R7, [R12.64] ;  /* 0x000000040c077981 */ /* 0x000962000c1e1500 */
[----:B------:R-:W-:-:S02]  /*0280*/  LEA.HI.X.SX32 R17, R17, R2, 0x1, P1 ;  /* 0x0000000211117211 */ /* 0x000fc400008f0eff */
[-C--:B------:R-:W-:Y:S01]  /*0290*/  LEA.HI.X.SX32 R19, R19, R2.reuse, 0x1, P0 ;  /* 0x0000000213137211 */ /* 0x080fe200000f0eff */
[----:B0-----:R0:W2:Y:S01]  /*02a0*/  LDG.E.U16 R8, [R14.64] ;  /* 0x000000040e087981 */ /* 0x0010a2000c1e1500 */
[C---:B-1----:R-:W-:Y:S02]  /*02b0*/  LEA R10, P0, R21.reuse, R3, 0x1 ;  /* 0x00000003150a7211 */ /* 0x042fe400078008ff */
[----:B------:R-:W-:Y:S01]  /*02c0*/  LEA R23, R4, R21, 0x1 ;  /* 0x0000001504177211 */ /* 0x000fe200078e08ff */
[----:B------:R1:W2:Y:S01]  /*02d0*/  LDG.E.U16 R9, [R16.64] ;  /* 0x0000000410097981 */ /* 0x0002a2000c1e1500 */
[----:B------:R-:W-:-:S03]  /*02e0*/  LEA.HI.X.SX32 R11, R21, R2, 0x1, P0 ;  /* 0x00000002150b7211 */ /* 0x000fc600000f0eff */
[C---:B------:R-:W-:Y:S01]  /*02f0*/  IMAD R21, R4.reuse, 0x2, R23 ;  /* 0x0000000204157824 */ /* 0x040fe200078e0217 */
[CC--:B----4-:R-:W-:Y:S01]  /*0300*/  LEA R12, P0, R23.reuse, R3.reuse, 0x1 ;  /* 0x00000003170c7211 */ /* 0x0d0fe200078008ff */
[----:B------:R4:W2:Y:S02]  /*0310*/  LDG.E.U16 R26, [R18.64] ;  /* 0x00000004121a7981 */ /* 0x0008a4000c1e1500 */
[C---:B------:R-:W-:Y:S01]  /*0320*/  IMAD R25, R4.reuse, 0x2, R21 ;  /* 0x0000000204197824 */ /* 0x040fe200078e0215 */
[----:B------:R-:W-:Y:S01]  /*0330*/  LEA.HI.X.SX32 R13, R23, R2, 0x1, P0 ;  /* 0x00000002170d7211 */ /* 0x000fe200000f0eff */
[----:B------:R4:W2:Y:S01]  /*0340*/  LDG.E.U16 R28, [R10.64] ;  /* 0x000000040a1c7981 */ /* 0x0008a2000c1e1500 */
[----:B------:R-:W-:Y:S02]  /*0350*/  LEA R20, P1, R21, R3, 0x1 ;  /* 0x0000000315147211 */ /* 0x000fe400078208ff */
[----:B-1----:R-:W-:Y:S01]  /*0360*/  LEA R17, R4, R25, 0x1 ;  /* 0x0000001904117211 */ /* 0x002fe200078e08ff */
[----:B------:R1:W2:Y:S01]  /*0370*/  LDG.E.U16 R30, [R12.64] ;  /* 0x000000040c1e7981 */ /* 0x0002a2000c1e1500 */
[----:B0-----:R-:W-:-:S03]  /*0380*/  LEA R14, P0, R25, R3, 0x1 ;  /* 0x00000003190e7211 */ /* 0x001fc600078008ff */
[C---:B----4-:R-:W-:Y:S01]  /*0390*/  IMAD R19, R4.reuse, 0x2, R17 ;  /* 0x0000000204137824 */ /* 0x050fe200078e0211 */
[-C--:B------:R-:W-:Y:S02]  /*03a0*/  LEA.HI.X.SX32 R15, R25, R2.reuse, 0x1, P0 ;  /* 0x00000002190f7211 */ /* 0x080fe400000f0eff */
[-C--:B------:R-:W-:Y:S01]  /*03b0*/  LEA R16, P0, R17, R3.reuse, 0x1 ;  /* 0x0000000311107211 */ /* 0x080fe200078008ff */
[C---:B------:R-:W-:Y:S01]  /*03c0*/  IMAD R23, R4.reuse, 0x2, R19 ;  /* 0x0000000204177824 */ /* 0x040fe200078e0213 */
[-C--:B------:R-:W-:Y:S01]  /*03d0*/  LEA.HI.X.SX32 R21, R21, R2.reuse, 0x1, P1 ;  /* 0x0000000215157211 */ /* 0x080fe200008f0eff */
[----:B------:R0:W4:Y:S01]  /*03e0*/  LDG.E.U16 R32, [R14.64] ;  /* 0x000000040e207981 */ /* 0x000122000c1e1500 */
[----:B------:R-:W-:Y:S02]  /*03f0*/  LEA.HI.X.SX32 R17, R17, R2, 0x1, P0 ;  /* 0x0000000211117211 */ /* 0x000fe400000f0eff */
[----:B------:R-:W-:Y:S01]  /*0400*/  LEA R10, P0, R19, R3, 0x1 ;  /* 0x00000003130a7211 */ /* 0x000fe200078008ff */
[----:B------:R0:W2:Y:S01]  /*0410*/  LDG.E.U16 R47, [R20.64] ;  /* 0x00000004142f7981 */ /* 0x0000a2000c1e1500 */
[----:B------:R-:W-:-:S02]  /*0420*/  LEA R25, R4, R23, 0x1 ;  /* 0x0000001704197211 */ /* 0x000fc400078e08ff */
[-C--:B------:R-:W-:Y:S01]  /*0430*/  LEA.HI.X.SX32 R11, R19, R2.reuse, 0x1, P0 ;  /* 0x00000002130b7211 */ /* 0x080fe200000f0eff */
[----:B------:R0:W2:Y:S01]  /*0440*/  LDG.E.U16 R34, [R16.64] ;  /* 0x0000000410227981 */ /* 0x0000a2000c1e1500 */
[-C--:B------:R-:W-:Y:S02]  /*0450*/  LEA R18, P1, R23, R3.reuse, 0x1 ;  /* 0x0000000317127211 */ /* 0x080fe400078208ff */
[-C--:B-1----:R-:W-:Y:S01]  /*0460*/  LEA R12, P0, R25, R3.reuse, 0x1 ;  /* 0x00000003190c7211 */ /* 0x082fe200078008ff */
[----:B------:R1:W2:Y:S01]  /*0470*/  LDG.E.U16 R36, [R10.64] ;  /* 0x000000040a247981 */ /* 0x0002a2000c1e1500 */
[C---:B0-----:R-:W-:Y:S01]  /*0480*/  IMAD R21, R4.reuse, 0x2, R25 ;  /* 0x0000000204157824 */ /* 0x041fe200078e0219 */
[-C--:B------:R-:W-:Y:S02]  /*0490*/  LEA.HI.X.SX32 R19, R23, R2.reuse, 0x1, P1 ;  /* 0x0000000217137211 */ /* 0x080fe400008f0eff */
[-C--:B------:R-:W-:Y:S01]  /*04a0*/  LEA.HI.X.SX32 R13, R25, R2.reuse, 0x1, P0 ;  /* 0x00000002190d7211 */ /* 0x080fe200000f0eff */
[C---:B------:R-:W-:Y:S01]  /*04b0*/  IMAD R23, R4.reuse, 0x2, R21 ;  /* 0x0000000204177824 */ /* 0x040fe200078e0215 */
[C---:B------:R-:W-:Y:S01]  /*04c0*/  LEA R14, P0, R21.reuse, R3, 0x1 ;  /* 0x00000003150e7211 */ /* 0x040fe200078008ff */
[----:B------:R0:W2:Y:S03]  /*04d0*/  LDG.E.U16 R49, [R18.64] ;  /* 0x0000000412317981 */ /* 0x0000a6000c1e1500 */
[----:B------:R-:W-:Y:S01]  /*04e0*/  LEA.HI.X.SX32 R15, R21, R2, 0x1, P0 ;  /* 0x00000002150f7211 */ /* 0x000fe200000f0eff */
[----:B------:R0:W2:Y:S01]  /*04f0*/  LDG.E.U16 R38, [R12.64] ;  /* 0x000000040c267981 */ /* 0x0000a2000c1e1500 */
[----:B------:R-:W-:-:S02]  /*0500*/  LEA R21, R4, R23, 0x1 ;  /* 0x0000001704157211 */ /* 0x000fc400078e08ff */
[C---:B------:R-:W-:Y:S01]  /*0510*/  LEA R16, P0, R23.reuse, R3, 0x1 ;  /* 0x0000000317107211 */ /* 0x040fe200078008ff */
[----:B------:R1:W2:Y:S02]  /*0520*/  LDG.E.U16 R40, [R14.64] ;  /* 0x000000040e287981 */ /* 0x0002a4000c1e1500 */
[----:B------:R-:W-:Y:S01]  /*0530*/  IMAD R25, R4, 0x2, R21 ;  /* 0x0000000204197824 */ /* 0x000fe200078e0215 */
[----:B------:R-:W-:-:S03]  /*0540*/  LEA.HI.X.SX32 R17, R23, R2, 0x1, P0 ;  /* 0x0000000217117211 */ /* 0x000fc600000f0eff */
[C---:B0-----:R-:W-:Y:S01]  /*0550*/  IMAD R19, R4.reuse, 0x2, R25 ;  /* 0x0000000204137824 */ /* 0x041fe200078e0219 */
[CC--:B-1----:R-:W-:Y:S01]  /*0560*/  LEA R10, P0, R25.reuse, R3.reuse, 0x1 ;  /* 0x00000003190a7211 */ /* 0x0c2fe200078008ff */
[----:B------:R0:W2:Y:S03]  /*0570*/  LDG.E.U16 R42, [R16.64] ;  /* 0x00000004102a7981 */ /* 0x0000a6000c1e1500 */
[-C--:B------:R-:W-:Y:S02]  /*0580*/  LEA.HI.X.SX32 R11, R25, R2.reuse, 0x1, P0 ;  /* 0x00000002190b7211 */ /* 0x080fe400000f0eff */
[C---:B------:R-:W-:Y:S02]  /*0590*/  LEA R12, P0, R19.reuse, R3, 0x1 ;  /* 0x00000003130c7211 */ /* 0x040fe400078008ff */
[----:B------:R-:W-:Y:S01]  /*05a0*/  LEA R23, R4, R19, 0x1 ;  /* 0x0000001304177211 */ /* 0x000fe200078e08ff */
[----:B------:R1:W2:Y:S01]  /*05b0*/  LDG.E.U16 R44, [R10.64] ;  /* 0x000000040a2c7981 */ /* 0x0002a2000c1e1500 */
[----:B------:R-:W-:-:S03]  /*05c0*/  LEA.HI.X.SX32 R13, R19, R2, 0x1, P0 ;  /* 0x00000002130d7211 */ /* 0x000fc600000f0eff */
[C---:B------:R-:W-:Y:S01]  /*05d0*/  IMAD R19, R4.reuse, 0x2, R23 ;  /* 0x0000000204137824 */ /* 0x040fe200078e0217 */
[-C--:B------:R-:W-:Y:S01]  /*05e0*/  LEA R20, P1, R21, R3.reuse, 0x1 ;  /* 0x0000000315147211 */ /* 0x080fe200078208ff */
[----:B------:R1:W2:Y:S01]  /*05f0*/  LDG.E.U16 R46, [R12.64] ;  /* 0x000000040c2e7981 */ /* 0x0002a2000c1e1500 */
[----:B------:R-:W-:Y:S01]  /*0600*/  LEA R14, P0, R23, R3, 0x1 ;  /* 0x00000003170e7211 */ /* 0x000fe200078008ff */
[C---:B------:R-:W-:Y:S01]  /*0610*/  IMAD R25, R4.reuse, 0x2, R19 ;  /* 0x0000000204197824 */ /* 0x040fe200078e0213 */
[-C--:B------:R-:W-:Y:S02]  /*0620*/  LEA.HI.X.SX32 R21, R21, R2.reuse, 0x1, P1 ;  /* 0x0000000215157211 */ /* 0x080fe400008f0eff */
[----:B------:R-:W-:Y:S02]  /*0630*/  LEA.HI.X.SX32 R15, R23, R2, 0x1, P0 ;  /* 0x00000002170f7211 */ /* 0x000fe400000f0eff */
[----:B------:R-:W-:Y:S01]  /*0640*/  LEA R23, R4, R25, 0x1 ;  /* 0x0000001904177211 */ /* 0x000fe200078e08ff */
[----:B------:R1:W2:Y:S01]  /*0650*/  LDG.E.U16 R51, [R20.64] ;  /* 0x0000000414337981 */ /* 0x0002a2000c1e1500 */
[----:B0-----:R-:W-:-:S02]  /*0660*/  LEA R16, P0, R25, R3, 0x1 ;  /* 0x0000000319107211 */ /* 0x001fc400078008ff */
[-C--:B------:R-:W-:Y:S01]  /*0670*/  LEA R18, P1, R19, R3.reuse, 0x1 ;  /* 0x0000000313127211 */ /* 0x080fe200078208ff */
[----:B------:R0:W3:Y:S01]  /*0680*/  LDG.E.U16 R48, [R14.64] ;  /* 0x000000040e307981 */ /* 0x0000e2000c1e1500 */
[----:B------:R-:W-:Y:S01]  /*0690*/  LEA.HI.X.SX32 R17, R25, R2, 0x1, P0 ;  /* 0x0000000219117211 */ /* 0x000fe200000f0eff */
[----:B-1----:R-:W-:Y:S01]  /*06a0*/  IMAD R21, R4, 0x2, R23 ;  /* 0x0000000204157824 */ /* 0x002fe200078e0217 */
[----:B------:R-:W-:-:S03]  /*06b0*/  LEA R10, P0, R23, R3, 0x1 ;  /* 0x00000003170a7211 */ /* 0x000fc600078008ff */
[----:B------:R1:W3:Y:S01]  /*06c0*/  LDG.E.U16 R50, [R16.64] ;  /* 0x0000000410327981 */ /* 0x0002e2000c1e1500 */
[----:B------:R-:W-:Y:S01]  /*06d0*/  IMAD R25, R4, 0x2, R21 ;  /* 0x0000000204197824 */ /* 0x000fe200078e0215 */
[----:B------:R-:W-:-:S04]  /*06e0*/  LEA.HI.X.SX32 R11, R23, R2, 0x1, P0 ;  /* 0x00000002170b7211 */ /* 0x000fc800000f0eff */
[----:B------:R-:W-:Y:S01]  /*06f0*/  LEA R23, R4, R25, 0x1 ;  /* 0x0000001904177211 */ /* 0x000fe200078e08ff */
[----:B------:R0:W3:Y:S01]  /*0700*/  LDG.E.U16 R52, [R10.64] ;  /* 0x000000040a347981 */ /* 0x0000e2000c1e1500 */
[----:B------:R-:W-:-:S03]  /*0710*/  LEA.HI.X.SX32 R19, R19, R2, 0x1, P1 ;  /* 0x0000000213137211 */ /* 0x000fc600008f0eff */
[C---:B------:R-:W-:Y:S01]  /*0720*/  IMAD R27, R4.reuse, 0x2, R23 ;  /* 0x00000002041b7824 */ /* 0x040fe200078e0217 */
[CC--:B------:R-:W-:Y:S01]  /*0730*/  LEA R12, P0, R21.reuse, R3.reuse, 0x1 ;  /* 0x00000003150c7211 */ /* 0x0c0fe200078008ff */
[----:B------:R1:W3:Y:S02]  /*0740*/  LDG.E.U16 R53, [R18.64] ;  /* 0x0000000412357981 */ /* 0x0002e4000c1e1500 */
[C---:B------:R-:W-:Y:S01]  /*0750*/  IMAD R29, R4.reuse, 0x2, R27 ;  /* 0x00000002041d7824 */ /* 0x040fe200078e021b */
[----:B------:R-:W-:Y:S02]  /*0760*/  LEA.HI.X.SX32 R13, R21, R2, 0x1, P0 ;  /* 0x00000002150d7211 */ /* 0x000fe400000f0eff */
[-C--:B0-----:R-:W-:Y:S02]  /*0770*/  LEA R14, P0, R23, R3.reuse, 0x1 ;  /* 0x00000003170e7211 */ /* 0x081fe400078008ff */
[----:B------:R-:W-:Y:S01]  /*0780*/  LEA R20, P1, R25, R3, 0x1 ;  /* 0x0000000319147211 */ /* 0x000fe200078208ff */
[----:B------:R0:W4:Y:S01]  /*0790*/  LDG.E.U16 R54, [R12.64] ;  /* 0x000000040c367981 */ /* 0x000122000c1e1500 */
[----:B-1----:R-:W-:-:S02]  /*07a0*/  LEA R19, R4, R29, 0x1 ;  /* 0x0000001d04137211 */ /* 0x002fc400078e08ff */
[----:B------:R-:W-:-:S03]  /*07b0*/  LEA.HI.X.SX32 R15, R23, R2, 0x1, P0 ;  /* 0x00000002170f7211 */ /* 0x000fc600000f0eff */
[C---:B------:R-:W-:Y:S01]  /*07c0*/  IMAD R23, R4.reuse, 0x2, R19 ;  /* 0x0000000204177824 */ /* 0x040fe200078e0213 */
[-C--:B------:R-:W-:Y:S01]  /*07d0*/  LEA.HI.X.SX32 R21, R25, R2.reuse, 0x1, P1 ;  /* 0x0000000219157211 */ /* 0x080fe200008f0eff */
[----:B------:R1:W4:Y:S01]  /*07e0*/  LDG.E.U16 R56, [R14.64] ;  /* 0x000000040e387981 */ /* 0x000322000c1e1500 */
[C---:B------:R-:W-:Y:S01]  /*07f0*/  LEA R16, P0, R27.reuse, R3, 0x1 ;  /* 0x000000031b107211 */ /* 0x040fe200078008ff */
[C---:B------:R-:W-:Y:S02]  /*0800*/  IMAD R25, R4.reuse, 0x2, R23 ;  /* 0x0000000204197824 */ /* 0x040fe400078e0217 */
[----:B------:R0:W4:Y:S01]  /*0810*/  LDG.E.U16 R55, [R20.64] ;  /* 0x0000000414377981 */ /* 0x000122000c1e1500 */
[-C--:B------:R-:W-:Y:S02]  /*0820*/  LEA.HI.X.SX32 R17, R27, R2.reuse, 0x1, P0 ;  /* 0x000000021b117211 */ /* 0x080fe400000f0eff */
[C---:B------:R-:W-:Y:S02]  /*0830*/  LEA R27, R4.reuse, R25, 0x1 ;  /* 0x00000019041b7211 */ /* 0x040fe400078e08ff */
[C---:B------:R-:W-:Y:S01]  /*0840*/  LEA R10, P0, R29.reuse, R3, 0x1 ;  /* 0x000000031d0a7211 */ /* 0x040fe200078008ff */
[----:B------:R1:W5:Y:S02]  /*0850*/  LDG.E.U16 R57, [R16.64] ;  /* 0x0000000410397981 */ /* 0x000364000c1e1500 */
[----:B------:R-:W-:Y:S01]  /*0860*/  IMAD R31, R4, 0x2, R27 ;  /* 0x00000002041f7824 */ /* 0x000fe200078e021b */
[----:B------:R-:W-:-:S03]  /*0870*/  LEA.HI.X.SX32 R11, R29, R2, 0x1, P0 ;  /* 0x000000021d0b7211 */ /* 0x000fc600000f0eff */
[C---:B0-----:R-:W-:Y:S01]  /*0880*/  IMAD R21, R4.reuse, 0x2, R31 ;  /* 0x0000000204157824 */ /* 0x041fe200078e021f */
[C---:B------:R-:W-:Y:S01]  /*0890*/  LEA R12, P0, R23.reuse, R3, 0x1 ;  /* 0x00000003170c7211 */ /* 0x040fe200078008ff */
[----:B------:R0:W5:Y:S03]  /*08a0*/  LDG.E.U16 R58, [R10.64] ;  /* 0x000000040a3a7981 */ /* 0x000166000c1e1500 */
[C---:B------:R-:W-:Y:S02]  /*08b0*/  LEA R29, R4.reuse, R21, 0x1 ;  /* 0x00000015041d7211 */ /* 0x040fe400078e08ff */
[-C--:B------:R-:W-:Y:S02]  /*08c0*/  LEA.HI.X.SX32 R13, R23, R2.reuse, 0x1, P0 ;  /* 0x00000002170d7211 */ /* 0x080fe400000f0eff */
[-C--:B-1----:R-:W-:Y:S01]  /*08d0*/  LEA R14, P0, R25, R3.reuse, 0x1 ;  /* 0x00000003190e7211 */ /* 0x082fe200078008ff */
[C---:B------:R-:W-:Y:S01]  /*08e0*/  IMAD R23, R4.reuse, 0x2, R29 ;  /* 0x0000000204177824 */ /* 0x040fe200078e021d */
[-C--:B------:R-:W-:Y:S01]  /*08f0*/  LEA R18, P1, R19, R3.reuse, 0x1 ;  /* 0x0000000313127211 */ /* 0x080fe200078208ff */
[----:B------:R1:W5:Y:S01]  /*0900*/  LDG.E.U16 R60, [R12.64] ;  /* 0x000000040c3c7981 */ /* 0x000362000c1e1500 */
[----:B------:R-:W-:Y:S01]  /*0910*/  LEA.HI.X.SX32 R15, R25, R2, 0x1, P0 ;  /* 0x00000002190f7211 */ /* 0x000fe200000f0eff */
[----:B------:R-:W-:Y:S01]  /*0920*/  IMAD R25, R4, 0x2, R23 ;  /* 0x0000000204197824 */ /* 0x000fe200078e0217 */
[----:B------:R-:W-:-:S02]  /*0930*/  LEA R16, P0, R27, R3, 0x1 ;  /* 0x000000031b107211 */ /* 0x000fc400078008ff */
[-C--:B------:R-:W-:Y:S01]  /*0940*/  LEA.HI.X.SX32 R19, R19, R2.reuse, 0x1, P1 ;  /* 0x0000000213137211 */ /* 0x080fe200008f0eff */
[----:B------:R1:W5:Y:S01]  /*0950*/  LDG.E.U16 R61, [R14.64] ;  /* 0x000000040e3d7981 */ /* 0x000362000c1e1500 */
[C---:B------:R-:W-:Y:S02]  /*0960*/  LEA R33, R4.reuse, R25, 0x1 ;  /* 0x0000001904217211 */ /* 0x040fe400078e08ff */
[-C--:B------:R-:W-:Y:S01]  /*0970*/  LEA.HI.X.SX32 R17, R27, R2.reuse, 0x1, P0 ;  /* 0x000000021b117211 */ /* 0x080fe200000f0eff */
[----:B------:R1:W5:Y:S01]  /*0980*/  LDG.E.U16 R59, [R18.64] ;  /* 0x00000004123b7981 */ /* 0x000362000c1e1500 */
[C---:B0-----:R-:W-:Y:S01]  /*0990*/  LEA R10, P1, R31.reuse, R3, 0x1 ;  /* 0x000000031f0a7211 */ /* 0x041fe200078208ff */
[----:B------:R-:W-:Y:S02]  /*09a0*/  IMAD R27, R4, 0x2, R33 ;  /* 0x00000002041b7824 */ /* 0x000fe400078e0221 */
[----:B------:R0:W5:Y:S01]  /*09b0*/  LDG.E.U16 R62, [R16.64] ;  /* 0x00000004103e7981 */ /* 0x000162000c1e1500 */
[----:B------:R-:W-:-:S02]  /*09c0*/  LEA.HI.X.SX32 R11, R31, R2, 0x1, P1 ;  /* 0x000000021f0b7211 */ /* 0x000fc400008f0eff */
[C---:B------:R-:W-:Y:S02]  /*09d0*/  LEA R31, R4.reuse, R27, 0x1 ;  /* 0x0000001b041f7211 */ /* 0x040fe400078e08ff */
[CC--:B-1----:R-:W-:Y:S01]  /*09e0*/  LEA R18, P0, R21.reuse, R3.reuse, 0x1 ;  /* 0x0000000315127211 */ /* 0x0c2fe200078008ff */
[----:B------:R1:W5:Y:S02]  /*09f0*/  LDG.E.U16 R63, [R10.64] ;  /* 0x000000040a3f7981 */ /* 0x000364000c1e1500 */
[----:B------:R-:W-:Y:S01]  /*0a00*/  IMAD R35, R4, 0x2, R31 ;  /* 0x0000000204237824 */ /* 0x000fe200078e021f */
[-C--:B------:R-:W-:Y:S02]  /*0a10*/  LEA.HI.X.SX32 R19, R21, R2.reuse, 0x1, P0 ;  /* 0x0000000215137211 */ /* 0x080fe400000f0eff */
[-C--:B------:R-:W-:Y:S02]  /*0a20*/  LEA R12, P0, R29, R3.reuse, 0x1 ;  /* 0x000000031d0c7211 */ /* 0x080fe400078008ff */
[----:B------:R-:W-:Y:S01]  /*0a30*/  LEA R20, P1, R25, R3, 0x1 ;  /* 0x0000000319147211 */ /* 0x000fe200078208ff */
[----:B------:R0:W5:Y:S01]  /*0a40*/  LDG.E.U16 R64, [R18.64] ;  /* 0x0000000412407981 */ /* 0x000162000c1e1500 */
[----:B------:R-:W-:-:S02]  /*0a50*/  LEA.HI.X.SX32 R13, R29, R2, 0x1, P0 ;  /* 0x000000021d0d7211 */ /* 0x000fc400000f0eff */
[C---:B------:R-:W-:Y:S02]  /*0a60*/  LEA R29, R4.reuse, R35, 0x1 ;  /* 0x00000023041d7211 */ /* 0x040fe400078e08ff */
[C---:B------:R-:W-:Y:S01]  /*0a70*/  LEA R14, P0, R23.reuse, R3, 0x1 ;  /* 0x00000003170e7211 */ /* 0x040fe200078008ff */
[----:B------:R0:W5:Y:S02]  /*0a80*/  LDG.E.U16 R65, [R12.64] ;  /* 0x000000040c417981 */ /* 0x000164000c1e1500 */
[----:B------:R-:W-:Y:S01]  /*0a90*/  IMAD R37, R4, 0x2, R29 ;  /* 0x0000000204257824 */ /* 0x000fe200078e021d */
[----:B------:R-:W-:-:S04]  /*0aa0*/  LEA.HI.X.SX32 R15, R23, R2, 0x1, P0 ;  /* 0x00000002170f7211 */ /* 0x000fc800000f0eff */
[C---:B------:R-:W-:Y:S01]  /*0ab0*/  LEA R23, R4.reuse, R37, 0x1 ;  /* 0x0000002504177211 */ /* 0x040fe200078e08ff */
[----:B------:R0:W5:Y:S01]  /*0ac0*/  LDG.E.U16 R66, [R14.64] ;  /* 0x000000040e427981 */ /* 0x000162000c1e1500 */
[-C--:B------:R-:W-:Y:S02]  /*0ad0*/  LEA.HI.X.SX32 R21, R25, R2.reuse, 0x1, P1 ;  /* 0x0000000219157211 */ /* 0x080fe400008f0eff */
[-C--:B-1----:R-:W-:Y:S01]  /*0ae0*/  LEA R10, P0, R33, R3.reuse, 0x1 ;  /* 0x00000003210a7211 */ /* 0x082fe200078008ff */
[C---:B------:R-:W-:Y:S01]  /*0af0*/  IMAD R25, R4.reuse, 0x2, R23 ;  /* 0x0000000204197824 */ /* 0x040fe200078e0217 */
[----:B0-----:R-:W-:Y:S01]  /*0b00*/  LEA R18, P1, R35, R3, 0x1 ;  /* 0x0000000323127211 */ /* 0x001fe200078208ff */
[----:B------:R0:W5:Y:S01]  /*0b10*/  LDG.E.U16 R67, [R20.64] ;  /* 0x0000000414437981 */ /* 0x000162000c1e1500 */
[----:B------:R-:W-:Y:S02]  /*0b20*/  LEA.HI.X.SX32 R11, R33, R2, 0x1, P0 ;  /* 0x00000002210b7211 */ /* 0x000fe400000f0eff */
[----:B------:R-:W-:-:S02]  /*0b30*/  LEA R33, R4, R25, 0x1 ;  /* 0x0000001904217211 */ /* 0x000fc400078e08ff */
[C---:B------:R-:W-:Y:S01]  /*0b40*/  LEA R16, P0, R27.reuse, R3, 0x1 ;  /* 0x000000031b107211 */ /* 0x040fe200078008ff */
[----:B------:R1:W5:Y:S02]  /*0b50*/  LDG.E.U16 R68, [R10.64] ;  /* 0x000000040a447981 */ /* 0x000364000c1e1500 */
[----:B------:R-:W-:Y:S01]  /*0b60*/  IMAD R39, R4, 0x2, R33 ;  /* 0x0000000204277824 */ /* 0x000fe200078e0221 */
[----:B------:R-:W-:-:S04]  /*0b70*/  LEA.HI.X.SX32 R17, R27, R2, 0x1, P0 ;  /* 0x000000021b117211 */ /* 0x000fc800000f0eff */
[----:B------:R-:W-:Y:S01]  /*0b80*/  LEA R27, R4, R39, 0x1 ;  /* 0x00000027041b7211 */ /* 0x000fe200078e08ff */
[----:B------:R0:W5:Y:S01]  /*0b90*/  LDG.E.U16 R69, [R16.64] ;  /* 0x0000000410457981 */ /* 0x000162000c1e1500 */
[----:B------:R-:W-:-:S03]  /*0ba0*/  LEA R12, P0, R31, R3, 0x1 ;  /* 0x000000031f0c7211 */ /* 0x000fc600078008ff */
[----:B------:R-:W-:Y:S01]  /*0bb0*/  IMAD R41, R4, 0x2, R27 ;  /* 0x0000000204297824 */ /* 0x000fe200078e021b */
[----:B------:R-:W-:-:S04]  /*0bc0*/  LEA.HI.X.SX32 R13, R31, R2, 0x1, P0 ;  /* 0x000000021f0d7211 */ /* 0x000fc800000f0eff */
[C---:B------:R-:W-:Y:S01]  /*0bd0*/  LEA R31, R4.reuse, R41, 0x1 ;  /* 0x00000029041f7211 */ /* 0x040fe200078e08ff */
[----:B------:R0:W5:Y:S01]  /*0be0*/  LDG.E.U16 R70, [R12.64] ;  /* 0x000000040c467981 */ /* 0x000162000c1e1500 */
[-C--:B------:R-:W-:Y:S02]  /*0bf0*/  LEA.HI.X.SX32 R19, R35, R2.reuse, 0x1, P1 ;  /* 0x0000000223137211 */ /* 0x080fe400008f0eff */
[C---:B------:R-:W-:Y:S01]  /*0c00*/  LEA R14, P0, R29.reuse, R3, 0x1 ;  /* 0x000000031d0e7211 */ /* 0x040fe200078008ff */
[C---:B------:R-:W-:Y:S02]  /*0c10*/  IMAD R35, R4.reuse, 0x2, R31 ;  /* 0x0000000204237824 */ /* 0x040fe400078e021f */
[----:B------:R0:W5:Y:S01]  /*0c20*/  LDG.E.U16 R71, [R18.64] ;  /* 0x0000000412477981 */ /* 0x000162000c1e1500 */
[----:B------:R-:W-:Y:S02]  /*0c30*/  LEA.HI.X.SX32 R15, R29, R2, 0x1, P0 ;  /* 0x000000021d0f7211 */ /* 0x000fe400000f0eff */
[----:B------:R-:W-:-:S02]  /*0c40*/  LEA R29, R4, R35, 0x1 ;  /* 0x00000023041d7211 */ /* 0x000fc400078e08ff */
[C---:B-1----:R-:W-:Y:S01]  /*0c50*/  LEA R10, P0, R37.reuse, R3, 0x1 ;  /* 0x00000003250a7211 */ /* 0x042fe200078008ff */
[----:B------:R1:W5:Y:S02]  /*0c60*/  LDG.E.U16 R72, [R14.64] ;  /* 0x000000040e487981 */ /* 0x000364000c1e1500 */
[----:B0-----:R-:W-:Y:S01]  /*0c70*/  IMAD R21, R4, 0x2, R29 ;  /* 0x0000000204157824 */ /* 0x001fe200078e021d */
[----:B------:R-:W-:-:S04]  /*0c80*/  LEA.HI.X.SX32 R11, R37, R2, 0x1, P0 ;  /* 0x00000002250b7211 */ /* 0x000fc800000f0eff */
[C---:B------:R-:W-:Y:S01]  /*0c90*/  LEA R37, R4.reuse, R21, 0x1 ;  /* 0x0000001504257211 */ /* 0x040fe200078e08ff */
[----:B------:R0:W5:Y:S04]  /*0ca0*/  LDG.E.U16 R73, [R10.64] ;  /* 0x000000040a497981 */ /* 0x000168000c1e1500 */
[----:B------:R-:W-:Y:S01]  /*0cb0*/  IMAD R43, R4, 0x2, R37 ;  /* 0x00000002042b7824 */ /* 0x000fe200078e0225 */
[----:B------:R-:W-:-:S04]  /*0cc0*/  LEA R16, P0, R23, R3, 0x1 ;  /* 0x0000000317107211 */ /* 0x000fc800078008ff */
[C---:B------:R-:W-:Y:S02]  /*0cd0*/  LEA R45, R4.reuse, R43, 0x1 ;  /* 0x0000002b042d7211 */ /* 0x040fe400078e08ff */
[-C--:B------:R-:W-:Y:S02]  /*0ce0*/  LEA.HI.X.SX32 R17, R23, R2.reuse, 0x1, P0 ;  /* 0x0000000217117211 */ /* 0x080fe400000f0eff */
[-C--:B------:R-:W-:Y:S01]  /*0cf0*/  LEA R12, P1, R25, R3.reuse, 0x1 ;  /* 0x00000003190c7211 */ /* 0x080fe200078208ff */
[C---:B------:R-:W-:Y:S01]  /*0d00*/  IMAD R23, R4.reuse, 0x2, R45 ;  /* 0x0000000204177824 */ /* 0x040fe200078e022d */
[----:B------:R-:W-:Y:S01]  /*0d10*/  LEA R18, P0, R33, R3, 0x1 ;  /* 0x0000000321127211 */ /* 0x000fe200078008ff */
[----:B------:R0:W5:Y:S01]  /*0d20*/  LDG.E.U16 R74, [R16.64] ;  /* 0x00000004104a7981 */ /* 0x000162000c1e1500 */
[----:B------:R-:W-:Y:S02]  /*0d30*/  LEA.HI.X.SX32 R13, R25, R2, 0x1, P1 ;  /* 0x00000002190d7211 */ /* 0x000fe400008f0eff */
[----:B------:R-:W-:-:S02]  /*0d40*/  LEA R25, R4, R23, 0x1 ;  /* 0x0000001704197211 */ /* 0x000fc400078e08ff */
[-C--:B------:R-:W-:Y:S01]  /*0d50*/  LEA.HI.X.SX32 R19, R33, R2.reuse, 0x1, P0 ;  /* 0x0000000221137211 */ /* 0x080fe200000f0eff */
[----:B------:R0:W5:Y:S01]  /*0d60*/  LDG.E.U16 R75, [R12.64] ;  /* 0x000000040c4b7981 */ /* 0x000162000c1e1500 */
[-C--:B-1----:R-:W-:Y:S01]  /*0d70*/  LEA R14, P0, R39, R3.reuse, 0x1 ;  /* 0x00000003270e7211 */ /* 0x082fe200078008ff */
[C---:B------:R-:W-:Y:S01]  /*0d80*/  IMAD R33, R4.reuse, 0x2, R25 ;  /* 0x0000000204217824 */ /* 0x040fe200078e0219 */
[-C--:B------:R-:W-:Y:S01]  /*0d90*/  LEA R20, P1, R21, R3.reuse, 0x1 ;  /* 0x0000000315147211 */ /* 0x080fe200078208ff */
[----:B------:R1:W5:Y:S01]  /*0da0*/  LDG.E.U16 R76, [R18.64] ;  /* 0x00000004124c7981 */ /* 0x000362000c1e1500 */
[-C--:B------:R-:W-:Y:S02]  /*0db0*/  LEA.HI.X.SX32 R15, R39, R2.reuse, 0x1, P0 ;  /* 0x00000002270f7211 */ /* 0x080fe400000f0eff */
[C---:B0-----:R-:W-:Y:S02]  /*0dc0*/  LEA R10, P0, R41.reuse, R3, 0x1 ;  /* 0x00000003290a7211 */ /* 0x041fe400078008ff */
[----:B------:R-:W-:Y:S01]  /*0dd0*/  LEA R39, R4, R33, 0x1 ;  /* 0x0000002104277211 */ /* 0x000fe200078e08ff */
[----:B------:R0:W5:Y:S01]  /*0de0*/  LDG.E.U16 R77, [R14.64] ;  /* 0x000000040e4d7981 */ /* 0x000162000c1e1500 */
[----:B------:R-:W-:-:S03]  /*0df0*/  LEA.HI.X.SX32 R11, R41, R2, 0x1, P0 ;  /* 0x00000002290b7211 */ /* 0x000fc600000f0eff */
[----:B------:R-:W-:Y:S01]  /*0e00*/  IMAD R41, R4, 0x2, R39 ;  /* 0x0000000204297824 */ /* 0x000fe200078e0227 */
[-C--:B------:R-:W-:Y:S01]  /*0e10*/  LEA.HI.X.SX32 R21, R21, R2.reuse, 0x1, P1 ;  /* 0x0000000215157211 */ /* 0x080fe200008f0eff */
[----:B------:R0:W5:Y:S01]  /*0e20*/  LDG.E.U16 R79, [R10.64] ;  /* 0x000000040a4f7981 */ /* 0x000162000c1e1500 */
[-C--:B------:R-:W-:Y:S02]  /*0e30*/  LEA R22, P0, R23, R3.reuse, 0x1 ;  /* 0x0000000317167211 */ /* 0x080fe400078008ff */
[-C--:B-1----:R-:W-:Y:S01]  /*0e40*/  LEA R18, P1, R41, R3.reuse, 0x1 ;  /* 0x0000000329127211 */ /* 0x082fe200078208ff */
[----:B------:R1:W5:Y:S01]  /*0e50*/  LDG.E.U16 R81, [R20.64] ;  /* 0x0000000414517981 */ /* 0x000362000c1e1500 */
[-C--:B------:R-:W-:Y:S02]  /*0e60*/  LEA.HI.X.SX32 R23, R23, R2.reuse, 0x1, P0 ;  /* 0x0000000217177211 */ /* 0x080fe400000f0eff */
[-C--:B------:R-:W-:Y:S02]  /*0e70*/  LEA R12, P0, R31, R3.reuse, 0x1 ;  /* 0x000000031f0c7211 */ /* 0x080fe400078008ff */
[----:B------:R-:W-:Y:S01]  /*0e80*/  LEA.HI.X.SX32 R19, R41, R2, 0x1, P1 ;  /* 0x0000000229137211 */ /* 0x000fe200008f0eff */
[----:B------:R1:W5:Y:S01]  /*0e90*/  LDG.E.U16 R83, [R22.64] ;  /* 0x0000000416537981 */ /* 0x000362000c1e1500 */
[----:B------:R-:W-:-:S02]  /*0ea0*/  LEA R16, P1, R37, R3, 0x1 ;  /* 0x0000000325107211 */ /* 0x000fc400078208ff */
[C---:B------:R-:W-:Y:S01]  /*0eb0*/  LEA R41, R4.reuse, R41, 0x1 ;  /* 0x0000002904297211 */ /* 0x040fe200078e08ff */
[----:B------:R1:W5:Y:S01]  /*0ec0*/  LDG.E.U16 R85, [R18.64] ;  /* 0x0000000412557981 */ /* 0x000362000c1e1500 */
[-C--:B------:R-:W-:Y:S02]  /*0ed0*/  LEA.HI.X.SX32 R13, R31, R2.reuse, 0x1, P0 ;  /* 0x000000021f0d7211 */ /* 0x080fe400000f0eff */
[-C--:B------:R-:W-:Y:S02]  /*0ee0*/  LEA.HI.X.SX32 R17, R37, R2.reuse, 0x1, P1 ;  /* 0x0000000225117211 */ /* 0x080fe400008f0eff */
[-C--:B0-----:R-:W-:Y:S01]  /*0ef0*/  LEA R10, P0, R25, R3.reuse, 0x1 ;  /* 0x00000003190a7211 */ /* 0x081fe200078008ff */
[----:B------:R0:W5:Y:S01]  /*0f00*/  LDG.E.U16 R31, [R12.64] ;  /* 0x000000040c1f7981 */ /* 0x000162000c1e1500 */
[-C--:B------:R-:W-:Y:S02]  /*0f10*/  LEA R24, P1, R41, R3.reuse, 0x1 ;  /* 0x0000000329187211 */ /* 0x080fe400078208ff */
[-C--:B------:R-:W-:Y:S01]  /*0f20*/  LEA.HI.X.SX32 R11, R25, R2.reuse, 0x1, P0 ;  /* 0x00000002190b7211 */ /* 0x080fe200000f0eff */
[----:B------:R0:W5:Y:S01]  /*0f30*/  LDG.E.U16 R37, [R16.64] ;  /* 0x0000000410257981 */ /* 0x000162000c1e1500 */
[----:B------:R-:W-:Y:S01]  /*0f40*/  LEA.HI.X.SX32 R25, R41, R2, 0x1, P1 ;  /* 0x0000000229197211 */ /* 0x000fe200008f0eff */
[----:B------:R-:W-:Y:S01]  /*0f50*/  IMAD R41, R4, 0x2, R41 ;  /* 0x0000000204297824 */ /* 0x000fe200078e0229 */
[-C--:B------:R-:W-:Y:S01]  /*0f60*/  LEA R14, P0, R35, R3.reuse, 0x1 ;  /* 0x00000003230e7211 */ /* 0x080fe200078008ff */
[----:B------:R0:W5:Y:S01]  /*0f70*/  LDG.E.U16 R78, [R10.64] ;  /* 0x000000040a4e7981 */ /* 0x000162000c1e1500 */
[----:B-1----:R-:W-:-:S02]  /*0f80*/  LEA R18, P1, R43, R3, 0x1 ;  /* 0x000000032b127211 */ /* 0x002fc400078208ff */
[-C--:B------:R-:W-:Y:S01]  /*0f90*/  LEA.HI.X.SX32 R15, R35, R2.reuse, 0x1, P0 ;  /* 0x00000002230f7211 */ /* 0x080fe200000f0eff */
[----:B------:R-:W5:Y:S01]  /*0fa0*/  LDG.E.U16 R24, [R24.64] ;  /* 0x0000000418187981 */ /* 0x000f62000c1e1500 */
[-C--:B------:R-:W-:Y:S02]  /*0fb0*/  LEA.HI.X.SX32 R19, R43, R2.reuse, 0x1, P1 ;  /* 0x000000022b137211 */ /* 0x080fe400008f0eff */
[-C--:B------:R-:W-:Y:S01]  /*0fc0*/  LEA R22, P1, R41, R3.reuse, 0x1 ;  /* 0x0000000329167211 */ /* 0x080fe200078208ff */
[----:B------:R1:W5:Y:S01]  /*0fd0*/  LDG.E.U16 R35, [R14.64] ;  /* 0x000000040e237981 */ /* 0x000362000c1e1500 */
[----:B------:R-:W-:Y:S02]  /*0fe0*/  LEA R20, P0, R33, R3, 0x1 ;  /* 0x0000000321147211 */ /* 0x000fe400078008ff */
[----:B------:R-:W-:Y:S02]  /*0ff0*/  LEA.HI.X.SX32 R23, R41, R2, 0x1, P1 ;  /* 0x0000000229177211 */ /* 0x000fe400008f0eff */
[----:B------:R-:W-:-:S02]  /*1000*/  LEA R4, R4, R41, 0x1 ;  /* 0x0000002904047211 */ /* 0x000fc400078e08ff */
[----:B------:R-:W-:Y:S01]  /*1010*/  LEA.HI.X.SX32 R21, R33, R2, 0x1, P0 ;  /* 0x0000000221157211 */ /* 0x000fe200000f0eff */
[----:B------:R-:W5:Y:S01]  /*1020*/  LDG.E.U16 R22, [R22.64] ;  /* 0x0000000416167981 */ /* 0x000f62000c1e1500 */
[----:B-1----:R-:W-:-:S03]  /*1030*/  LEA R14, P1, R45, R3, 0x1 ;  /* 0x000000032d0e7211 */ /* 0x002fc600078208ff */
[----:B------:R1:W5:Y:S01]  /*1040*/  LDG.E.U16 R33, [R18.64] ;  /* 0x0000000412217981 */ /* 0x000362000c1e1500 */
[----:B------:R-:W-:-:S03]  /*1050*/  LEA.HI.X.SX32 R15, R45, R2, 0x1, P1 ;  /* 0x000000022d0f7211 */ /* 0x000fc600008f0eff */
[----:B------:R-:W5:Y:S01]  /*1060*/  LDG.E.U16 R20, [R20.64] ;  /* 0x0000000414147981 */ /* 0x000f62000c1e1500 */
[----:B0-----:R-:W-:-:S03]  /*1070*/  LEA R10, P0, R27, R3, 0x1 ;  /* 0x000000031b0a7211 */ /* 0x001fc600078008ff */
[----:B------:R0:W5:Y:S01]  /*1080*/  LDG.E.U16 R14, [R14.64] ;  /* 0x000000040e0e7981 */ /* 0x000162000c1e1500 */
[----:B-1----:R-:W-:-:S04]  /*1090*/  LEA R18, P1, R4, R3, 0x1 ;  /* 0x0000000304127211 */ /* 0x002fc800078208ff */
[----:B------:R-:W-:-:S05]  /*10a0*/  LEA.HI.X.SX32 R19, R4, R2, 0x1, P1 ;  /* 0x0000000204137211 */ /* 0x000fca00008f0eff */
[----:B------:R-:W5:Y:S01]  /*10b0*/  LDG.E.U16 R18, [R18.64] ;  /* 0x0000000412127981 */ /* 0x000f62000c1e1500 */
[----:B------:R-:W-:Y:S02]  /*10c0*/  LEA.HI.X.SX32 R11, R27, R2, 0x1, P0 ;  /* 0x000000021b0b7211 */ /* 0x000fe400000f0eff */
[----:B------:R-:W-:-:S04]  /*10d0*/  LEA R12, P0, R29, R3, 0x1 ;  /* 0x000000031d0c7211 */ /* 0x000fc800078008ff */
[----:B------:R-:W-:Y:S01]  /*10e0*/  LEA.HI.X.SX32 R13, R29, R2, 0x1, P0 ;  /* 0x000000021d0d7211 */ /* 0x000fe200000f0eff */
[----:B------:R1:W5:Y:S01]  /*10f0*/  LDG.E.U16 R11, [R10.64] ;  /* 0x000000040a0b7981 */ /* 0x000362000c1e1500 */
[----:B------:R-:W-:-:S03]  /*1100*/  LEA R16, P0, R39, R3, 0x1 ;  /* 0x0000000327107211 */ /* 0x000fc600078008ff */
[----:B------:R0:W5:Y:S01]  /*1110*/  LDG.E.U16 R12, [R12.64] ;  /* 0x000000040c0c7981 */ /* 0x000162000c1e1500 */
[----:B------:R-:W-:-:S05]  /*1120*/  LEA.HI.X.SX32 R17, R39, R2, 0x1, P0 ;  /* 0x0000000227117211 */ /* 0x000fca00000f0eff */
[----:B------:R0:W5:Y:S01]  /*1130*/  LDG.E.U16 R16, [R16.64] ;  /* 0x0000000410107981 */ /* 0x000162000c1e1500 */
[----:B------:R-:W-:Y:S01]  /*1140*/  SHF.R.S32.HI R4, RZ, 0x6, R80 ;  /* 0x00000006ff047819 */ /* 0x000fe20000011450 */
[----:B------:R-:W-:-:S03]  /*1150*/  IMAD.SHL.U32 R3, R0, 0x2, RZ ;  /* 0x0000000200037824 */ /* 0x000fc600078e00ff */
[----:B------:R-:W-:-:S04]  /*1160*/  SGXT R4, R4, 0x1 ;  /* 0x000000010404781a */ /* 0x000fc80000000200 */
[----:B------:R-:W-:-:S04]  /*1170*/  LOP3.LUT R4, R3, 0x90, R4, 0x78, !PT ;  /* 0x0000009003047812 */ /* 0x000fc800078e7804 */
[----:B------:R-:W-:Y:S01]  /*1180*/  LOP3.LUT R84, R4, 0x20, RZ, 0x3c, !PT ;  /* 0x0000002004547812 */ /* 0x000fe200078e3cff */
[----:B--2---:R2:W-:Y:S04]  /*1190*/  STS.U16 [R4], R5 ;  /* 0x0000000504007388 */ /* 0x0045e80000000400 */
[----:B------:R-:W-:Y:S04]  /*11a0*/  STS.U16 [R4+0x400], R9 ;  /* 0x0004000904007388 */ /* 0x000fe80000000400 */
[----:B------:R-:W-:Y:S04]  /*11b0*/  STS.U16 [R4+0x800], R47 ;  /* 0x0008002f04007388 */ /* 0x000fe80000000400 */
[----:B------:R-:W-:Y:S04]  /*11c0*/  STS.U16 [R4+0xc00], R49 ;  /* 0x000c003104007388 */ /* 0x000fe80000000400 */
[----:B------:R-:W-:Y:S01]  /*11d0*/  STS.U16 [R4+0x1000], R51 ;  /* 0x0010003304007388 */ /* 0x000fe20000000400 */
[----:B------:R-:W-:-:S03]  /*11e0*/  MOV R0, c[0x0][0x1d0] ;  /* 0x0000740000007a02 */ /* 0x000fc60000000f00 */
[----:B---3--:R-:W-:Y:S01]  /*11f0*/  STS.U16 [R4+0x1400], R53 ;  /* 0x0014003504007388 */ /* 0x008fe20000000400 */
[----:B------:R-:W-:Y:S02]  /*1200*/  ISETP.GE.AND P0, PT, R0, 0x1, PT ;  /* 0x000000010000780c */ /* 0x000fe40003f06270 */
[C---:B------:R-:W-:Y:S02]  /*1210*/  LOP3.LUT R0, R4.reuse, 0x40, RZ, 0x3c, !PT ;  /* 0x0000004004007812 */ /* 0x040fe400078e3cff */
[----:B------:R-:W-:Y:S01]  /*1220*/  LOP3.LUT R3, R4, 0x60, RZ, 0x3c, !PT ;  /* 0x0000006004037812 */ /* 0x000fe200078e3cff */
[----:B----4-:R-:W-:Y:S04]  /*1230*/  STS.U16 [R4+0x1800], R55 ;  /* 0x0018003704007388 */ /* 0x010fe80000000400 */
[----:B-----5:R-:W-:Y:S04]  /*1240*/  STS.U16 [R4+0x1c00], R59 ;  /* 0x001c003b04007388 */ /* 0x020fe80000000400 */
[----:B------:R-:W-:Y:S04]  /*1250*/  STS.U16 [R4+0x2000], R63 ;  /* 0x0020003f04007388 */ /* 0x000fe80000000400 */
[----:B------:R-:W-:Y:S04]  /*1260*/  STS.U16 [R4+0x2400], R67 ;  /* 0x0024004304007388 */ /* 0x000fe80000000400 */
[----:B------:R-:W-:Y:S04]  /*1270*/  STS.U16 [R4+0x2800], R71 ;  /* 0x0028004704007388 */ /* 0x000fe80000000400 */
[----:B------:R-:W-:Y:S04]  /*1280*/  STS.U16 [R4+0x2c00], R75 ;  /* 0x002c004b04007388 */ /* 0x000fe80000000400 */
[----:B------:R-:W-:Y:S04]  /*1290*/  STS.U16 [R4+0x3000], R79 ;  /* 0x0030004f04007388 */ /* 0x000fe80000000400 */
[----:B------:R-:W-:Y:S04]  /*12a0*/  STS.U16 [R4+0x3400], R81 ;  /* 0x0034005104007388 */ /* 0x000fe80000000400 */
[----:B------:R-:W-:Y:S04]  /*12b0*/  STS.U16 [R4+0x3800], R83 ;  /* 0x0038005304007388 */ /* 0x000fe80000000400 */
[----:B------:R-:W-:Y:S04]  /*12c0*/  STS.U16 [R4+0x3c00], R85 ;  /* 0x003c005504007388 */ /* 0x000fe80000000400 */
[----:B------:R3:W-:Y:S04]  /*12d0*/  STS.U16 [R84+0x100], R6 ;  /* 0x0001000654007388 */ /* 0x0007e80000000400 */
        /* <DEDUP_REMOVED lines=36> */
[----:B------:R-:W-:Y:S01]  /*1520*/  STS.U16 [R3+0x3f00], R18 ;  /* 0x003f001203007388 */ /* 0x000fe20000000400 */
[----:B--2---:R-:W-:Y:S01]  /*1530*/  IMAD.MOV.U32 R5, RZ, RZ, 0x3f800000 ;  /* 0x3f800000ff057424 */ /* 0x004fe200078e00ff */
[----:B---3--:R-:W-:Y:S01]  /*1540*/  MOV R6, 0xff800000 ;  /* 0xff80000000067802 */ /* 0x008fe20000000f00 */
[----:B----4-:R-:W-:Y:S01]  /*1550*/  IMAD.MOV.U32 R7, RZ, RZ, -0x800000 ;  /* 0xff800000ff077424 */ /* 0x010fe200078e00ff */
[----:B------:R2:W-:Y:S01]  /*1560*/  STS.U16 [R3+0x300], R8 ;  /* 0x0003000803007388 */ /* 0x0005e20000000400 */
[----:B------:R-:W-:Y:S01]  /*1570*/  IMAD.MOV.U32 R9, RZ, RZ, -0x800000 ;  /* 0xff800000ff097424 */ /* 0x000fe200078e00ff */
[----:B-1----:R-:W-:Y:S01]  /*1580*/  MOV R10, 0xff800000 ;  /* 0xff800000000a7802 */ /* 0x002fe20000000f00 */
[----:B0-----:R-:W-:Y:S01]  /*1590*/  IMAD.MOV.U32 R13, RZ, RZ, -0x800000 ;  /* 0xff800000ff0d7424 */ /* 0x001fe200078e00ff */
[----:B------:R0:W-:Y:S01]  /*15a0*/  STS.U16 [R3+0x1300], R48 ;  /* 0x0013003003007388 */ /* 0x0001e20000000400 */
[----:B------:R-:W-:Y:S01]  /*15b0*/  IMAD.MOV.U32 R15, RZ, RZ, 0x3f800000 ;  /* 0x3f800000ff0f7424 */ /* 0x000fe200078e00ff */
[----:B------:R-:W-:Y:S01]  /*15c0*/  MOV R19, 0x3f800000 ;  /* 0x3f80000000137802 */ /* 0x000fe20000000f00 */
[----:B------:R-:W-:Y:S01]  /*15d0*/  IMAD.MOV.U32 R17, RZ, RZ, 0x3f800000 ;  /* 0x3f800000ff117424 */ /* 0x000fe200078e00ff */
[----:B------:R1:W-:Y:S01]  /*15e0*/  STS.U16 [R3+0x1700], R54 ;  /* 0x0017003603007388 */ /* 0x0003e20000000400 */
[----:B------:R-:W-:Y:S01]  /*15f0*/  IMAD.MOV.U32 R144, RZ, RZ, 0x3f800000 ;  /* 0x3f800000ff907424 */ /* 0x000fe200078e00ff */
[----:B--2---:R-:W-:Y:S01]  /*1600*/  MOV R8, 0xff800000 ;  /* 0xff80000000087802 */ /* 0x004fe20000000f00 */
[----:B------:R-:W-:Y:S01]  /*1610*/  CS2R R52, SRZ ;  /* 0x0000000000347805 */ /* 0x000fe2000001ff00 */
[----:B------:R2:W-:Y:S01]  /*1620*/  STS.U16 [R3+0x1b00], R58 ;  /* 0x001b003a03007388 */ /* 0x0005e20000000400 */
[----:B------:R-:W-:Y:S01]  /*1630*/  MOV R143, 0x3f800000 ;  /* 0x3f800000008f7802 */ /* 0x000fe20000000f00 */
[----:B0-----:R-:W-:Y:S01]  /*1640*/  CS2R R48, SRZ ;  /* 0x0000000000307805 */ /* 0x001fe2000001ff00 */
[----:B------:R-:W-:Y:S01]  /*1650*/  CS2R R50, SRZ ;  /* 0x0000000000327805 */ /* 0x000fe2000001ff00 */
[----:B------:R0:W-:Y:S01]  /*1660*/  STS.U16 [R3+0x1f00], R62 ;  /* 0x001f003e03007388 */ /* 0x0001e20000000400 */
[----:B------:R-:W-:Y:S01]  /*1670*/  CS2R R44, SRZ ;  /* 0x00000000002c7805 */ /* 0x000fe2000001ff00 */
[----:B-1----:R-:W-:Y:S01]  /*1680*/  CS2R R54, SRZ ;  /* 0x0000000000367805 */ /* 0x002fe2000001ff00 */
[----:B------:R-:W-:Y:S01]  /*1690*/  CS2R R46, SRZ ;  /* 0x00000000002e7805 */ /* 0x000fe2000001ff00 */
[----:B------:R1:W-:Y:S01]  /*16a0*/  STS.U16 [R3+0x2300], R66 ;  /* 0x0023004203007388 */ /* 0x0003e20000000400 */
[----:B------:R-:W-:Y:S01]  /*16b0*/  CS2R R120, SRZ ;  /* 0x0000000000787805 */ /* 0x000fe2000001ff00 */
[----:B------:R-:W-:Y:S01]  /*16c0*/  CS2R R122, SRZ ;  /* 0x00000000007a7805 */ /* 0x000fe2000001ff00 */
[----:B------:R-:W-:Y:S01]  /*16d0*/  CS2R R104, SRZ ;  /* 0x0000000000687805 */ /* 0x000fe2000001ff00 */
[----:B------:R3:W-:Y:S01]  /*16e0*/  STS.U16 [R3+0x2f00], R11 ;  /* 0x002f000b03007388 */ /* 0x0007e20000000400 */
[----:B------:R-:W-:Y:S01]  /*16f0*/  CS2R R106, SRZ ;  /* 0x00000000006a7805 */ /* 0x000fe2000001ff00 */
[----:B------:R-:W-:Y:S01]  /*1700*/  CS2R R56, SRZ ;  /* 0x0000000000387805 */ /* 0x000fe2000001ff00 */
[----:B--2---:R-:W-:Y:S01]  /*1710*/  CS2R R58, SRZ ;  /* 0x00000000003a7805 */ /* 0x004fe2000001ff00 */
[----:B------:R2:W-:Y:S01]  /*1720*/  STS.U16 [R3+0x3300], R12 ;  /* 0x0033000c03007388 */ /* 0x0005e20000000400 */
[----:B------:R-:W-:Y:S01]  /*1730*/  CS2R R60, SRZ ;  /* 0x00000000003c7805 */ /* 0x000fe2000001ff00 */
[----:B0-----:R-:W-:Y:S01]  /*1740*/  CS2R R62, SRZ ;  /* 0x00000000003e7805 */ /* 0x001fe2000001ff00 */
[----:B------:R-:W-:Y:S01]  /*1750*/  CS2R R64, SRZ ;  /* 0x0000000000407805 */ /* 0x000fe2000001ff00 */
[----:B------:R0:W-:Y:S01]  /*1760*/  STS.U16 [R3+0x3700], R14 ;  /* 0x0037000e03007388 */ /* 0x0001e20000000400 */
[----:B-1----:R-:W-:Y:S01]  /*1770*/  CS2R R66, SRZ ;  /* 0x0000000000427805 */ /* 0x002fe2000001ff00 */
[----:B---3--:R-:W-:Y:S01]  /*1780*/  IMAD.MOV.U32 R11, RZ, RZ, -0x800000 ;  /* 0xff800000ff0b7424 */ /* 0x008fe200078e00ff */
[----:B------:R-:W-:Y:S01]  /*1790*/  CS2R R100, SRZ ;  /* 0x0000000000647805 */ /* 0x000fe2000001ff00 */
[----:B------:R1:W-:Y:S01]  /*17a0*/  STS.U16 [R3+0x3b00], R16 ;  /* 0x003b001003007388 */ /* 0x0003e20000000400 */
[----:B------:R-:W-:Y:S01]  /*17b0*/  CS2R R102, SRZ ;  /* 0x0000000000667805 */ /* 0x000fe2000001ff00 */
[----:B--2---:R-:W-:Y:S01]  /*17c0*/  MOV R12, 0xff800000 ;  /* 0xff800000000c7802 */ /* 0x004fe20000000f00 */
[----:B------:R-:W-:Y:S01]  /*17d0*/  CS2R R84, SRZ ;  /* 0x0000000000547805 */ /* 0x000fe2000001ff00 */
[----:B------:R-:W-:Y:S01]  /*17e0*/  CS2R R86, SRZ ;  /* 0x0000000000567805 */ /* 0x000fe2000001ff00 */
[----:B------:R-:W-:Y:S01]  /*17f0*/  CS2R R88, SRZ ;  /* 0x0000000000587805 */ /* 0x000fe2000001ff00 */
[----:B0-----:R-:W-:Y:S01]  /*1800*/  MOV R14, 0x3f800000 ;  /* 0x3f800000000e7802 */ /* 0x001fe20000000f00 */
[----:B------:R-:W-:Y:S01]  /*1810*/  CS2R R90, SRZ ;  /* 0x00000000005a7805 */ /* 0x000fe2000001ff00 */
[----:B------:R-:W-:Y:S01]  /*1820*/  CS2R R108, SRZ ;  /* 0x00000000006c7805 */ /* 0x000fe2000001ff00 */
[----:B------:R-:W-:Y:S01]  /*1830*/  CS2R R110, SRZ ;  /* 0x00000000006e7805 */ /* 0x000fe2000001ff00 */
[----:B-1----:R-:W-:Y:S01]  /*1840*/  MOV R16, 0x3f800000 ;  /* 0x3f80000000107802 */ /* 0x002fe20000000f00 */
[----:B------:R-:W-:Y:S01]  /*1850*/  CS2R R112, SRZ ;  /* 0x0000000000707805 */ /* 0x000fe2000001ff00 */
[----:B------:R-:W-:Y:S01]  /*1860*/  CS2R R114, SRZ ;  /* 0x0000000000727805 */ /* 0x000fe2000001ff00 */
[----:B------:R-:W-:Y:S01]  /*1870*/  CS2R R116, SRZ ;  /* 0x0000000000747805 */ /* 0x000fe2000001ff00 */
[----:B------:R-:W-:Y:S01]  /*1880*/  CS2R R118, SRZ ;  /* 0x0000000000767805 */ /* 0x000fe2000001ff00 */
[----:B------:R-:W-:Y:S01]  /*1890*/  CS2R R92, SRZ ;  /* 0x00000000005c7805 */ /* 0x000fe2000001ff00 */
[----:B------:R-:W-:Y:S01]  /*18a0*/  CS2R R94, SRZ ;  /* 0x00000000005e7805 */ /* 0x000fe2000001ff00 */
[----:B------:R-:W-:Y:S01]  /*18b0*/  CS2R R96, SRZ ;  /* 0x0000000000607805 */ /* 0x000fe2000001ff00 */
[----:B------:R-:W-:Y:S01]  /*18c0*/  CS2R R98, SRZ ;  /* 0x0000000000627805 */ /* 0x000fe2000001ff00 */
[C---:B------:R-:W-:Y:S01]  /*18d0*/  LOP3.LUT R41, R80.reuse, 0x7f, RZ, 0xc0, !PT ;  /* 0x0000007f50297812 */ /* 0x040fe200078ec0ff */
[C---:B------:R-:W-:Y:S01]  /*18e0*/  IMAD.SHL.U32 R21, R80.reuse, 0x4, RZ ;  /* 0x0000000450157824 */ /* 0x040fe200078e00ff */
[----:B------:R-:W-:-:S02]  /*18f0*/  LOP3.LUT R29, R80, 0x60, RZ, 0xc0, !PT ;  /* 0x00000060501d7812 */ /* 0x000fc400078ec0ff */
[----:B------:R-:W-:Y:S01]  /*1900*/  SHF.L.U32 R68, R80, 0x3, RZ ;  /* 0x0000000350447819 */ /* 0x000fe200000006ff */
[----:B------:R-:W-:Y:S05]  /*1910*/  @!P0 BRA `(.L_x_0) ;  /* 0x00003ee000008947 */ /* 0x000fea0003800000 */
[----:B------:R-:W-:Y:S01]  /*1920*/  SHF.R.U32.HI R2, RZ, 0x5, R80 ;  /* 0x00000005ff027819 */ /* 0x000fe20000011650 */
[----:B------:R-:W-:Y:S01]  /*1930*/  IMAD.MOV.U32 R25, RZ, RZ, c[0x0][0x1b8] ;  /* 0x00006e00ff197624 */ /* 0x000fe200078e00ff */
[----:B------:R-:W-:Y:S01]  /*1940*/  SHF.L.U32 R17, R80, 0x1, RZ ;  /* 0x0000000150117819 */ /* 0x000fe200000006ff */
[----:B------:R-:W-:Y:S01]  /*1950*/  IMAD R0, R82, c[0x0][0x1a0], RZ ;  /* 0x0000680052007a24 */ /* 0x000fe200078e02ff */
[----:B------:R-:W-:Y:S01]  /*1960*/  SGXT.U32 R2, R2, 0x2 ;  /* 0x000000020202781a */ /* 0x000fe20000000000 */
[----:B------:R-:W-:Y:S01]  /*1970*/  IMAD R3, R41, c[0x0][0x1a8], RZ ;  /* 0x00006a0029037a24 */ /* 0x000fe200078e02ff */
[----:B------:R-:W-:Y:S01]  /*1980*/  SHF.R.U32.HI R10, RZ, 0x1, R29 ;  /* 0x00000001ff0a7819 */ /* 0x000fe2000001161d */
[----:B------:R-:W-:Y:S01]  /*1990*/  IMAD.MOV.U32 R42, RZ, RZ, -0x800000 ;  /* 0xff800000ff2a7424 */ /* 0x000fe200078e00ff */
[----:B------:R-:W-:Y:S01]  /*19a0*/  SHF.R.U32.HI R5, RZ, 0x3, R41 ;  /* 0x00000003ff057819 */ /* 0x000fe20000011629 */
[----:B------:R-:W-:Y:S01]  /*19b0*/  IMAD R6, R2, c[0x0][0x1b8], RZ ;  /* 0x00006e0002067a24 */ /* 0x000fe200078e02ff */
[----:B------:R-:W-:Y:S01]  /*19c0*/  LOP3.LUT R22, R10, 0x30, R17, 0x78, !PT ;  /* 0x000000300a167812 */ /* 0x000fe200078e7811 */
[----:B------:R-:W-:Y:S01]  /*19d0*/  IMAD.SHL.U32 R27, R3, 0x2, RZ ;  /* 0x00000002031b7824 */ /* 0x000fe200078e00ff */
[----:B------:R-:W-:Y:S01]  /*19e0*/  LOP3.LUT R252, R80, 0x1c, RZ, 0xc0, !PT ;  /* 0x0000001c50fc7812 */ /* 0x000fe200078ec0ff */
[----:B------:R-:W-:Y:S01]  /*19f0*/  IMAD R7, R25, 0x4, R6 ;  /* 0x0000000419077824 */ /* 0x000fe200078e0206 */
[----:B------:R-:W-:Y:S01]  /*1a00*/  LOP3.LUT R5, R5, 0xc, RZ, 0xc0, !PT ;  /* 0x0000000c05057812 */ /* 0x000fe200078ec0ff */
[----:B------:R-:W-:Y:S01]  /*1a10*/  IMAD.HI R2, R0, 0x2, RZ ;  /* 0x0000000200027827 */ /* 0x000fe200078e02ff */
[----:B------:R-:W-:Y:S01]  /*1a20*/  SHF.L.U32 R20, R252, 0x2, RZ ;  /* 0x00000002fc147819 */ /* 0x000fe200000006ff */
[----:B------:R-:W-:Y:S01]  /*1a30*/  CS2R R52, SRZ ;  /* 0x0000000000347805 */ /* 0x000fe2000001ff00 */
[----:B------:R-:W-:Y:S01]  /*1a40*/  SHF.L.U32 R26, R0, 0x1, RZ ;  /* 0x00000001001a7819 */ /* 0x000fe200000006ff */
[----:B------:R-:W-:Y:S01]  /*1a50*/  IMAD R8, R25, 0x4, R7 ;  /* 0x0000000419087824 */ /* 0x000fe200078e0207 */
[----:B------:R-:W-:Y:S01]  /*1a60*/  IADD3 R20, R20, R5, RZ ;  /* 0x0000000514147210 */ /* 0x000fe20007ffe0ff */
[----:B------:R-:W-:Y:S01]  /*1a70*/  IMAD.HI R3, R3, 0x2, RZ ;  /* 0x0000000203037827 */ /* 0x000fe200078e02ff */
[----:B------:R-:W-:Y:S01]  /*1a80*/  LOP3.LUT R24, R80, 0x7, RZ, 0xc0, !PT ;  /* 0x0000000750187812 */ /* 0x000fe200078ec0ff */
[----:B------:R-:W-:Y:S01]  /*1a90*/  CS2R R54, SRZ ;  /* 0x0000000000367805 */ /* 0x000fe2000001ff00 */
[----:B------:R-:W-:Y:S01]  /*1aa0*/  LOP3.LUT R5, R21, 0xc, RZ, 0xc0, !PT ;  /* 0x0000000c15057812 */ /* 0x000fe200078ec0ff */
[----:B------:R-:W-:Y:S01]  /*1ab0*/  IMAD R9, R25, 0x4, R8 ;  /* 0x0000000419097824 */ /* 0x000fe200078e0208 */
[----:B------:R-:W-:Y:S01]  /*1ac0*/  IADD3 R26, P0, P1, R27, c[0x0][0x168], R26 ;  /* 0x00005a001b1a7a10 */ /* 0x000fe2000791e01a */
[----:B------:R-:W-:Y:S01]  /*1ad0*/  IMAD R0, R24, 0x4, R29 ;  /* 0x0000000418007824 */ /* 0x000fe200078e021d */
[----:B------:R-:W-:Y:S01]  /*1ae0*/  LEA R5, R252, R5, 0x4 ;  /* 0x00000005fc057211 */ /* 0x000fe200078e20ff */
[----:B------:R-:W-:Y:S01]  /*1af0*/  IMAD R18, R24, 0x90, RZ ;  /* 0x0000009018127824 */ /* 0x000fe200078e02ff */
[----:B------:R-:W-:Y:S01]  /*1b00*/  LEA R10, R25, R9, 0x2 ;  /* 0x00000009190a7211 */ /* 0x000fe200078e10ff */
[----:B------:R-:W-:Y:S01]  /*1b10*/  IMAD.MOV.U32 R40, RZ, RZ, -0x800000 ;  /* 0xff800000ff287424 */ /* 0x000fe200078e00ff */
[----:B------:R-:W-:Y:S01]  /*1b20*/  IADD3.X R27, R3, c[0x0][0x16c], R2, P0, P1 ;  /* 0x00005b00031b7a10 */ /* 0x000fe200007e2402 */
[----:B------:R-:W-:Y:S01]  /*1b30*/  IMAD.IADD R22, R22, 0x1, R5 ;  /* 0x0000000116167824 */ /* 0x000fe200078e0205 */
[----:B------:R-:W-:Y:S01]  /*1b40*/  LOP3.LUT R21, R17, 0x30, R68, 0x48, !PT ;  /* 0x0000003011157812 */ /* 0x000fe200078e4844 */
[C---:B------:R-:W-:Y:S01]  /*1b50*/  IMAD R11, R25.reuse, 0x4, R10 ;  /* 0x00000004190b7824 */ /* 0x040fe200078e020a */
[----:B------:R-:W-:Y:S01]  /*1b60*/  LOP3.LUT R3, R80, 0x1f, RZ, 0xc0, !PT ;  /* 0x0000001f50037812 */ /* 0x000fe200078ec0ff */
[----:B------:R-:W-:Y:S01]  /*1b70*/  IMAD.MOV.U32 R134, RZ, RZ, -0x800000 ;  /* 0xff800000ff867424 */ /* 0x000fe200078e00ff */
[----:B------:R-:W-:Y:S01]  /*1b80*/  LEA R21, R0, R21, 0x4 ;  /* 0x0000001500157211 */ /* 0x000fe200078e20ff */
[----:B------:R-:W-:Y:S01]  /*1b90*/  IMAD R0, R82, c[0x0][0x1b0], RZ ;  /* 0x00006c0052007a24 */ /* 0x000fe200078e02ff */
[----:B------:R-:W-:Y:S01]  /*1ba0*/  LEA R12, R25, R11, 0x2 ;  /* 0x0000000b190c7211 */ /* 0x000fe200078e10ff */
[----:B------:R-:W-:Y:S01]  /*1bb0*/  IMAD R3, R3, c[0x0][0x1b4], RZ ;  /* 0x00006d0003037a24 */ /* 0x000fe200078e02ff */
[----:B------:R-:W-:Y:S01]  /*1bc0*/  LOP3.LUT R5, R80, 0x10, RZ, 0xc0, !PT ;  /* 0x0000001050057812 */ /* 0x000fe200078ec0ff */
[----:B------:R-:W-:Y:S01]  /*1bd0*/  IMAD.MOV.U32 R132, RZ, RZ, -0x800000 ;  /* 0xff800000ff847424 */ /* 0x000fe200078e00ff */
[----:B------:R-:W-:Y:S01]  /*1be0*/  SHF.L.U32 R2, R0, 0x1, RZ ;  /* 0x0000000100027819 */ /* 0x000fe200000006ff */
[----:B------:R-:W-:Y:S01]  /*1bf0*/  IMAD R13, R25, 0x4, R12 ;  /* 0x00000004190d7824 */ /* 0x000fe200078e020c */
[----:B------:R-:W-:Y:S01]  /*1c00*/  SHF.L.U32 R23, R5, 0x6, RZ ;  /* 0x0000000605177819 */ /* 0x000fe200000006ff */
[----:B------:R-:W-:Y:S01]  /*1c10*/  IMAD.SHL.U32 R5, R3, 0x2, RZ ;  /* 0x0000000203057824 */ /* 0x000fe200078e00ff */
[----:B------:R-:W-:Y:S01]  /*1c20*/  LEA R28, R29, R24, 0x2 ;  /* 0x000000181d1c7211 */ /* 0x000fe200078e10ff */
[----:B------:R-:W-:Y:S01]  /*1c30*/  IMAD R14, R25, 0x4, R13 ;  /* 0x00000004190e7824 */ /* 0x000fe200078e020d */
[----:B------:R-:W-:Y:S01]  /*1c40*/  LOP3.LUT R18, R18, 0x10, R17, 0x78, !PT ;  /* 0x0000001012127812 */ /* 0x000fe200078e7811 */
[----:B------:R-:W-:Y:S01]  /*1c50*/  IMAD.HI R0, R0, 0x2, RZ ;  /* 0x0000000200007827 */ /* 0x000fe200078e02ff */
[----:B------:R-:W-:Y:S01]  /*1c60*/  IADD3 R141, P0, P1, R5, c[0x0][0x170], R2 ;  /* 0x00005c00058d7a10 */ /* 0x000fe2000791e002 */
[----:B------:R-:W-:Y:S01]  /*1c70*/  CS2R R48, SRZ ;  /* 0x0000000000307805 */ /* 0x000fe2000001ff00 */
[----:B------:R-:W-:Y:S01]  /*1c80*/  LOP3.LUT R23, R18, R23, RZ, 0xfc, !PT ;  /* 0x0000001712177212 */ /* 0x000fe200078efcff */
[----:B------:R-:W-:Y:S01]  /*1c90*/  IMAD R15, R25, 0x4, R14 ;  /* 0x00000004190f7824 */ /* 0x000fe200078e020e */
[----:B------:R-:W-:Y:S01]  /*1ca0*/  LEA R202, P2, R9, R141, 0x1 ;  /* 0x0000008d09ca7211 */ /* 0x000fe200078408ff */
[----:B------:R-:W-:Y:S01]  /*1cb0*/  IMAD.HI R3, R3, 0x2, RZ ;  /* 0x0000000203037827 */ /* 0x000fe200078e02ff */
[----:B------:R-:W-:Y:S01]  /*1cc0*/  MOV R43, 0xff800000 ;  /* 0xff800000002b7802 */ /* 0x000fe20000000f00 */
[----:B------:R-:W-:Y:S01]  /*1cd0*/  CS2R R50, SRZ ;  /* 0x0000000000327805 */ /* 0x000fe2000001ff00 */
[----:B------:R-:W-:Y:S01]  /*1ce0*/  LEA R16, R25, R15, 0x2 ;  /* 0x0000000f19107211 */ /* 0x000fe200078e10ff */
[----:B------:R-:W-:Y:S01]  /*1cf0*/  IMAD.SHL.U32 R28, R28, 0x10, RZ ;  /* 0x000000101c1c7824 */ /* 0x000fe200078e00ff */
[----:B------:R-:W-:Y:S01]  /*1d00*/  IADD3.X R19, R3, c[0x0][0x174], R0, P0, P1 ;  /* 0x00005d0003137a10 */ /* 0x000fe200007e2400 */
[----:B------:R-:W-:Y:S01]  /*1d10*/  IMAD.MOV.U32 R143, RZ, RZ, 0x3f800000 ;  /* 0x3f800000ff8f7424 */ /* 0x000fe200078e00ff */
[----:B------:R-:W-:Y:S01]  /*1d20*/  LEA R2, R25, R16, 0x2 ;  /* 0x0000001019027211 */ /* 0x000fe200078e10ff */
[----:B------:R-:W-:Y:S01]  /*1d30*/  CS2R R44, SRZ ;  /* 0x00000000002c7805 */ /* 0x000fe2000001ff00 */
[CC--:B------:R-:W-:Y:S01]  /*1d40*/  LEA R212, P0, R6.reuse, R141.reuse, 0x1 ;  /* 0x0000008d06d47211 */ /* 0x0c0fe200078008ff */
[----:B------:R-:W-:Y:S01]  /*1d50*/  CS2R R46, SRZ ;  /* 0x00000000002e7805 */ /* 0x000fe2000001ff00 */
[----:B------:R-:W-:Y:S01]  /*1d60*/  LEA R210, P1, R7, R141, 0x1 ;  /* 0x0000008d07d27211 */ /* 0x000fe200078208ff */
[----:B------:R-:W-:Y:S01]  /*1d70*/  IMAD R0, R25, 0x4, R2 ;  /* 0x0000000419007824 */ /* 0x000fe200078e0202 */
[-C--:B------:R-:W-:Y:S01]  /*1d80*/  LEA.HI.X.SX32 R213, R6, R19.reuse, 0x1, P0 ;  /* 0x0000001306d57211 */ /* 0x080fe200000f0eff */
[----:B------:R-:W-:Y:S01]  /*1d90*/  CS2R R120, SRZ ;  /* 0x0000000000787805 */ /* 0x000fe2000001ff00 */
[----:B------:R-:W-:Y:S01]  /*1da0*/  LEA.HI.X.SX32 R211, R7, R19, 0x1, P1 ;  /* 0x0000001307d37211 */ /* 0x000fe200008f0eff */
[----:B------:R-:W-:Y:S01]  /*1db0*/  IMAD R3, R25, 0x4, R0 ;  /* 0x0000000419037824 */ /* 0x000fe200078e0200 */
[C---:B------:R-:W-:Y:S01]  /*1dc0*/  LEA R206, P0, R8.reuse, R141, 0x1 ;  /* 0x0000008d08ce7211 */ /* 0x040fe200078008ff */
[----:B------:R-:W-:Y:S01]  /*1dd0*/  CS2R R122, SRZ ;  /* 0x00000000007a7805 */ /* 0x000fe2000001ff00 */
[----:B------:R-:W-:Y:S01]  /*1de0*/  LEA.HI.X.SX32 R203, R9, R19, 0x1, P2 ;  /* 0x0000001309cb7211 */ /* 0x000fe200010f0eff */
[----:B------:R-:W-:Y:S01]  /*1df0*/  CS2R R104, SRZ ;  /* 0x0000000000687805 */ /* 0x000fe2000001ff00 */
[C---:B------:R-:W-:Y:S01]  /*1e00*/  LEA R5, R25.reuse, R3, 0x2 ;  /* 0x0000000319057211 */ /* 0x040fe200078e10ff */
[----:B------:R-:W-:Y:S01]  /*1e10*/  CS2R R106, SRZ ;  /* 0x00000000006a7805 */ /* 0x000fe2000001ff00 */
[----:B------:R-:W-:Y:S01]  /*1e20*/  LEA.HI.X.SX32 R207, R8, R19, 0x1, P0 ;  /* 0x0000001308cf7211 */ /* 0x000fe200000f0eff */
[----:B------:R-:W-:Y:S01]  /*1e30*/  CS2R R56, SRZ ;  /* 0x0000000000387805 */ /* 0x000fe2000001ff00 */
[-C--:B------:R-:W-:Y:S01]  /*1e40*/  LEA R200, P0, R10, R141.reuse, 0x1 ;  /* 0x0000008d0ac87211 */ /* 0x080fe200078008ff */
[C---:B------:R-:W-:Y:S01]  /*1e50*/  IMAD R6, R25.reuse, 0x4, R5 ;  /* 0x0000000419067824 */ /* 0x040fe200078e0205 */
[----:B------:R-:W-:Y:S01]  /*1e60*/  LEA R196, P2, R12, R141, 0x1 ;  /* 0x0000008d0cc47211 */ /* 0x000fe200078408ff */
[----:B------:R-:W-:Y:S01]  /*1e70*/  CS2R R58, SRZ ;  /* 0x00000000003a7805 */ /* 0x000fe2000001ff00 */
[-C--:B------:R-:W-:Y:S01]  /*1e80*/  LEA.HI.X.SX32 R201, R10, R19.reuse, 0x1, P0 ;  /* 0x000000130ac97211 */ /* 0x080fe200000f0eff */
[----:B------:R-:W-:Y:S01]  /*1e90*/  CS2R R60, SRZ ;  /* 0x00000000003c7805 */ /* 0x000fe2000001ff00 */
[----:B------:R-:W-:Y:S01]  /*1ea0*/  LEA R7, R25, R6, 0x2 ;  /* 0x0000000619077211 */ /* 0x000fe200078e10ff */
[----:B------:R-:W-:Y:S01]  /*1eb0*/  CS2R R62, SRZ ;  /* 0x00000000003e7805 */ /* 0x000fe2000001ff00 */
[----:B------:R-:W-:Y:S01]  /*1ec0*/  LEA.HI.X.SX32 R197, R12, R19, 0x1, P2 ;  /* 0x000000130cc57211 */ /* 0x000fe200010f0eff */
[----:B------:R-:W-:Y:S01]  /*1ed0*/  CS2R R64, SRZ ;  /* 0x0000000000407805 */ /* 0x000fe2000001ff00 */
[-C--:B------:R-:W-:Y:S01]  /*1ee0*/  LEA R198, P1, R11, R141.reuse, 0x1 ;  /* 0x0000008d0bc67211 */ /* 0x080fe200078208ff */
[----:B------:R-:W-:Y:S01]  /*1ef0*/  IMAD R8, R25, 0x4, R7 ;  /* 0x0000000419087824 */ /* 0x000fe200078e0207 */
        /* <DEDUP_REMOVED lines=9> */
[C---:B------:R-:W-:Y:S01]  /*1f90*/  IMAD R10, R25.reuse, 0x4, R9 ;  /* 0x00000004190a7824 */ /* 0x040fe200078e0209 */
[-C--:B------:R-:W-:Y:S01]  /*1fa0*/  LEA R192, P1, R14, R141.reuse, 0x1 ;  /* 0x0000008d0ec07211 */ /* 0x080fe200078208ff */
[----:B------:R-:W-:Y:S01]  /*1fb0*/  CS2R R86, SRZ ;  /* 0x0000000000567805 */ /* 0x000fe2000001ff00 */
[----:B------:R-:W-:Y:S01]  /*1fc0*/  LEA R184, P2, R0, R141, 0x1 ;  /* 0x0000008d00b87211 */ /* 0x000fe200078408ff */
[----:B------:R-:W-:Y:S01]  /*1fd0*/  CS2R R88, SRZ ;  /* 0x0000000000587805 */ /* 0x000fe2000001ff00 */
[----:B------:R-:W-:Y:S01]  /*1fe0*/  LEA R11, R25, R10, 0x2 ;  /* 0x0000000a190b7211 */ /* 0x000fe200078e10ff */
[----:B------:R-:W-:Y:S01]  /*1ff0*/  CS2R R90, SRZ ;  /* 0x00000000005a7805 */ /* 0x000fe2000001ff00 */
[-C--:B------:R-:W-:Y:S01]  /*2000*/  LEA.HI.X.SX32 R195, R13, R19.reuse, 0x1, P0 ;  /* 0x000000130dc37211 */ /* 0x080fe200000f0eff */
[----:B------:R-:W-:Y:S01]  /*2010*/  CS2R R108, SRZ ;  /* 0x00000000006c7805 */ /* 0x000fe2000001ff00 */
[-C--:B------:R-:W-:Y:S01]  /*2020*/  LEA.HI.X.SX32 R193, R14, R19.reuse, 0x1, P1 ;  /* 0x000000130ec17211 */ /* 0x080fe200008f0eff */
[----:B------:R-:W-:Y:S01]  /*2030*/  IMAD.MOV.U32 R14, RZ, RZ, 0x3f800000 ;  /* 0x3f800000ff0e7424 */ /* 0x000fe200078e00ff */
[----:B------:R-:W-:Y:S01]  /*2040*/  LEA.HI.X.SX32 R185, R0, R19, 0x1, P2 ;  /* 0x0000001300b97211 */ /* 0x000fe200010f0eff */
[----:B------:R-:W-:Y:S01]  /*2050*/  IMAD R0, R25, 0x4, R11 ;  /* 0x0000000419007824 */ /* 0x000fe200078e020b */
[-C--:B------:R-:W-:Y:S01]  /*2060*/  LEA R188, P0, R16, R141.reuse, 0x1 ;  /* 0x0000008d10bc7211 */ /* 0x080fe200078008ff */
[----:B------:R-:W-:Y:S01]  /*2070*/  CS2R R110, SRZ ;  /* 0x00000000006e7805 */ /* 0x000fe2000001ff00 */
[----:B------:R-:W-:Y:S01]  /*2080*/  LEA R186, P1, R2, R141, 0x1 ;  /* 0x0000008d02ba7211 */ /* 0x000fe200078208ff */
[----:B------:R-:W-:Y:S01]  /*2090*/  CS2R R112, SRZ ;  /* 0x0000000000707805 */ /* 0x000fe2000001ff00 */
[-C--:B------:R-:W-:Y:S01]  /*20a0*/  LEA.HI.X.SX32 R189, R16, R19.reuse, 0x1, P0 ;  /* 0x0000001310bd7211 */ /* 0x080fe200000f0eff */
[----:B------:R-:W-:Y:S01]  /*20b0*/  IMAD.MOV.U32 R16, RZ, RZ, 0x3f800000 ;  /* 0x3f800000ff107424 */ /* 0x000fe200078e00ff */
[----:B------:R-:W-:Y:S01]  /*20c0*/  LEA.HI.X.SX32 R187, R2, R19, 0x1, P1 ;  /* 0x0000001302bb7211 */ /* 0x000fe200008f0eff */
[----:B------:R-:W-:Y:S01]  /*20d0*/  CS2R R114, SRZ ;  /* 0x0000000000727805 */ /* 0x000fe2000001ff00 */
[----:B------:R-:W-:Y:S01]  /*20e0*/  LEA R182, P0, R3, R141, 0x1 ;  /* 0x0000008d03b67211 */ /* 0x000fe200078008ff */
[----:B------:R-:W-:Y:S01]  /*20f0*/  CS2R R116, SRZ ;  /* 0x0000000000747805 */ /* 0x000fe2000001ff00 */
[----:B------:R-:W-:Y:S01]  /*2100*/  LEA R2, R25, R0, 0x2 ;  /* 0x0000000019027211 */ /* 0x000fe200078e10ff */
[----:B------:R-:W-:Y:S01]  /*2110*/  CS2R R118, SRZ ;  /* 0x0000000000767805 */ /* 0x000fe2000001ff00 */
[----:B------:R-:W-:Y:S01]  /*2120*/  LEA.HI.X.SX32 R183, R3, R19, 0x1, P0 ;  /* 0x0000001303b77211 */ /* 0x000fe200000f0eff */
[----:B------:R-:W-:Y:S01]  /*2130*/  CS2R R92, SRZ ;  /* 0x00000000005c7805 */ /* 0x000fe2000001ff00 */
[-C--:B------:R-:W-:Y:S01]  /*2140*/  LEA R180, P1, R5, R141.reuse, 0x1 ;  /* 0x0000008d05b47211 */ /* 0x080fe200078208ff */
[----:B------:R-:W-:Y:S01]  /*2150*/  IMAD R3, R25, 0x4, R2 ;  /* 0x0000000419037824 */ /* 0x000fe200078e0202 */
[C---:B------:R-:W-:Y:S01]  /*2160*/  LEA R178, P2, R6.reuse, R141, 0x1 ;  /* 0x0000008d06b27211 */ /* 0x040fe200078408ff */
[----:B------:R-:W-:Y:S01]  /*2170*/  CS2R R94, SRZ ;  /* 0x00000000005e7805 */ /* 0x000fe2000001ff00 */
[----:B------:R-:W-:Y:S01]  /*2180*/  LEA.HI.X.SX32 R181, R5, R19, 0x1, P1 ;  /* 0x0000001305b57211 */ /* 0x000fe200008f0eff */
[----:B------:R-:W-:Y:S01]  /*2190*/  CS2R R96, SRZ ;  /* 0x0000000000607805 */ /* 0x000fe2000001ff00 */
[----:B------:R-:W-:Y:S01]  /*21a0*/  LEA R5, R25, R3, 0x2 ;  /* 0x0000000319057211 */ /* 0x000fe200078e10ff */
[----:B------:R-:W-:Y:S01]  /*21b0*/  CS2R R98, SRZ ;  /* 0x0000000000627805 */ /* 0x000fe2000001ff00 */
[----:B------:R-:W-:-:S02]  /*21c0*/  LEA.HI.X.SX32 R179, R6, R19, 0x1, P2 ;  /* 0x0000001306b37211 */ /* 0x000fc400010f0eff */
[-C--:B------:R-:W-:Y:S01]  /*21d0*/  LEA R176, P0, R7, R141.reuse, 0x1 ;  /* 0x0000008d07b07211 */ /* 0x080fe200078008ff */
[----:B------:R-:W-:Y:S01]  /*21e0*/  IMAD R6, R25, 0x4, R5 ;  /* 0x0000000419067824 */ /* 0x000fe200078e0205 */
[-C--:B------:R-:W-:Y:S02]  /*21f0*/  LEA R172, P2, R9, R141.reuse, 0x1 ;  /* 0x0000008d09ac7211 */ /* 0x080fe400078408ff */
[----:B------:R-:W-:Y:S02]  /*2200*/  LEA R174, P1, R8, R141, 0x1 ;  /* 0x0000008d08ae7211 */ /* 0x000fe400078208ff */
[-C--:B------:R-:W-:Y:S02]  /*2210*/  LEA.HI.X.SX32 R177, R7, R19.reuse, 0x1, P0 ;  /* 0x0000001307b17211 */ /* 0x080fe400000f0eff */
[----:B------:R-:W-:Y:S02]  /*2220*/  LEA.HI.X.SX32 R173, R9, R19, 0x1, P2 ;  /* 0x0000001309ad7211 */ /* 0x000fe400010f0eff */
[----:B------:R-:W-:-:S02]  /*2230*/  LEA R166, P2, R0, R141, 0x1 ;  /* 0x0000008d00a67211 */ /* 0x000fc400078408ff */
[----:B------:R-:W-:Y:S02]  /*2240*/  LEA R7, R25, R6, 0x2 ;  /* 0x0000000619077211 */ /* 0x000fe400078e10ff */
[----:B------:R-:W-:Y:S02]  /*2250*/  LEA.HI.X.SX32 R175, R8, R19, 0x1, P1 ;  /* 0x0000001308af7211 */ /* 0x000fe400008f0eff */
[----:B------:R-:W-:Y:S02]  /*2260*/  LEA R168, P1, R11, R141, 0x1 ;  /* 0x0000008d0ba87211 */ /* 0x000fe400078208ff */
[----:B------:R-:W-:Y:S01]  /*2270*/  LEA.HI.X.SX32 R167, R0, R19, 0x1, P2 ;  /* 0x0000001300a77211 */ /* 0x000fe200010f0eff */
[----:B------:R-:W-:Y:S01]  /*2280*/  IMAD R0, R25, 0x4, R7 ;  /* 0x0000000419007824 */ /* 0x000fe200078e0207 */
[----:B------:R-:W-:Y:S02]  /*2290*/  LEA R170, P0, R10, R141, 0x1 ;  /* 0x0000008d0aaa7211 */ /* 0x000fe400078008ff */
[----:B------:R-:W-:-:S02]  /*22a0*/  LEA.HI.X.SX32 R169, R11, R19, 0x1, P1 ;  /* 0x000000130ba97211 */ /* 0x000fc400008f0eff */
[----:B------:R-:W-:Y:S02]  /*22b0*/  LEA.HI.X.SX32 R171, R10, R19, 0x1, P0 ;  /* 0x000000130aab7211 */ /* 0x000fe400000f0eff */
[-C--:B------:R-:W-:Y:S02]  /*22c0*/  LEA R162, P1, R3, R141.reuse, 0x1 ;  /* 0x0000008d03a27211 */ /* 0x080fe400078208ff */
[----:B------:R-:W-:Y:S02]  /*22d0*/  LEA R164, P0, R2, R141, 0x1 ;  /* 0x0000008d02a47211 */ /* 0x000fe400078008ff */
[----:B------:R-:W-:Y:S02]  /*22e0*/  LEA R8, R25, R0, 0x2 ;  /* 0x0000000019087211 */ /* 0x000fe400078e10ff */
[----:B------:R-:W-:Y:S02]  /*22f0*/  LEA.HI.X.SX32 R163, R3, R19, 0x1, P1 ;  /* 0x0000001303a37211 */ /* 0x000fe400008f0eff */
[----:B------:R-:W-:-:S02]  /*2300*/  LEA R160, P2, R5, R141, 0x1 ;  /* 0x0000008d05a07211 */ /* 0x000fc400078408ff */
[----:B------:R-:W-:Y:S01]  /*2310*/  LEA.HI.X.SX32 R165, R2, R19, 0x1, P0 ;  /* 0x0000001302a57211 */ /* 0x000fe200000f0eff */
[----:B------:R-:W-:Y:S01]  /*2320*/  IMAD R2, R25, 0x4, R8 ;  /* 0x0000000419027824 */ /* 0x000fe200078e0208 */
[----:B------:R-:W-:Y:S02]  /*2330*/  LEA R30, P1, R7, R141, 0x1 ;  /* 0x0000008d071e7211 */ /* 0x000fe400078208ff */
[-C--:B------:R-:W-:Y:S01]  /*2340*/  LEA.HI.X.SX32 R161, R5, R19.reuse, 0x1, P2 ;  /* 0x0000001305a17211 */ /* 0x080fe200010f0eff */
[----:B------:R-:W-:Y:S01]  /*2350*/  IMAD.MOV.U32 R5, RZ, RZ, 0x3f800000 ;  /* 0x3f800000ff057424 */ /* 0x000fe200078e00ff */
[----:B------:R-:W-:Y:S02]  /*2360*/  LEA.HI.X.SX32 R31, R7, R19, 0x1, P1 ;  /* 0x00000013071f7211 */ /* 0x000fe400008f0eff */
[----:B------:R-:W-:Y:S02]  /*2370*/  LEA R32, P2, R0, R141, 0x1 ;  /* 0x0000008d00207211 */ /* 0x000fe400078408ff */
[----:B------:R-:W-:-:S02]  /*2380*/  MOV R7, c[0x0][0x1a4] ;  /* 0x0000690000077a02 */ /* 0x000fc40000000f00 */
[----:B------:R-:W-:Y:S02]  /*2390*/  LEA R3, R25, R2, 0x2 ;  /* 0x0000000219037211 */ /* 0x000fe400078e10ff */
[----:B------:R-:W-:Y:S01]  /*23a0*/  LEA.HI.X.SX32 R33, R0, R19, 0x1, P2 ;  /* 0x0000001300217211 */ /* 0x000fe200010f0eff */
[----:B------:R-:W-:Y:S01]  /*23b0*/  IMAD R157, R7, 0x12, RZ ;  /* 0x00000012079d7824 */ /* 0x000fe200078e02ff */
[-C--:B------:R-:W-:Y:S01]  /*23c0*/  LEA R38, P2, R3, R141.reuse, 0x1 ;  /* 0x0000008d03267211 */ /* 0x080fe200078408ff */
[C---:B------:R-:W-:Y:S01]  /*23d0*/  IMAD R243, R7.reuse, 0x24, RZ ;  /* 0x0000002407f37824 */ /* 0x040fe200078e02ff */
[----:B------:R-:W-:Y:S01]  /*23e0*/  LEA R36, P1, R2, R141, 0x1 ;  /* 0x0000008d02247211 */ /* 0x000fe200078208ff */
[----:B------:R-:W-:Y:S01]  /*23f0*/  IMAD R149, R7, 0x9, RZ ;  /* 0x0000000907957824 */ /* 0x000fe200078e02ff */
[----:B------:R-:W-:Y:S01]  /*2400*/  LEA.HI.X.SX32 R39, R3, R19, 0x1, P2 ;  /* 0x0000001303277211 */ /* 0x000fe200010f0eff */
[----:B------:R-:W-:Y:S01]  /*2410*/  IMAD R245, R7, 0x22, RZ ;  /* 0x0000002207f57824 */ /* 0x000fe200078e02ff */
[-C--:B------:R-:W-:Y:S01]  /*2420*/  IADD3 R248, P2, R157, R26.reuse, RZ ;  /* 0x0000001a9df87210 */ /* 0x080fe20007f5e0ff */
[----:B------:R-:W-:Y:S01]  /*2430*/  IMAD R205, R7, 0x14, RZ ;  /* 0x0000001407cd7824 */ /* 0x000fe200078e02ff */
[-C--:B------:R-:W-:Y:S01]  /*2440*/  IADD3 R242, P5, R243, R26.reuse, RZ ;  /* 0x0000001af3f27210 */ /* 0x080fe20007fbe0ff */
[----:B------:R-:W-:Y:S01]  /*2450*/  IMAD R155, R7, 0x11, RZ ;  /* 0x00000011079b7824 */ /* 0x000fe200078e02ff */
[-C--:B------:R-:W-:Y:S01]  /*2460*/  LEA.HI.X.SX32 R249, R149, R27.reuse, 0x1, P2 ;  /* 0x0000001b95f97211 */ /* 0x080fe200010f0eff */
[----:B------:R-:W-:Y:S01]  /*2470*/  IMAD R151, R7, 0xa, RZ ;  /* 0x0000000a07977824 */ /* 0x000fe200078e02ff */
[-C--:B------:R-:W-:Y:S01]  /*2480*/  IADD3 R244, P6, R245, R26.reuse, RZ ;  /* 0x0000001af5f47210 */ /* 0x080fe20007fde0ff */
[----:B------:R-:W-:Y:S01]  /*2490*/  IMAD R241, R7, 0x26, RZ ;  /* 0x0000002607f17824 */ /* 0x000fe200078e02ff */
[-C--:B------:R-:W-:Y:S01]  /*24a0*/  LEA.HI.X.SX32 R243, R157, R27.reuse, 0x1, P5 ;  /* 0x0000001b9df37211 */ /* 0x080fe200028f0eff */
[----:B------:R-:W-:Y:S01]  /*24b0*/  IMAD R223, R7, 0x16, RZ ;  /* 0x0000001607df7824 */ /* 0x000fe200078e02ff */
[-C--:B------:R-:W-:Y:S01]  /*24c0*/  IADD3 R154, P5, R205, R26.reuse, RZ ;  /* 0x0000001acd9a7210 */ /* 0x080fe20007fbe0ff */
[----:B------:R-:W-:Y:S01]  /*24d0*/  IMAD R147, R7, 0x5, RZ ;  /* 0x0000000507937824 */ /* 0x000fe200078e02ff */
[----:B------:R0:W-:Y:S01]  /*24e0*/  STL.64 [R1+0x20], R248 ;  /* 0x000020f801007387 */ /* 0x0001e20000100a00 */
[-C--:B------:R-:W-:Y:S01]  /*24f0*/  LEA.HI.X.SX32 R245, R155, R27.reuse, 0x1, P6 ;  /* 0x0000001b9bf57211 */ /* 0x080fe200030f0eff */
[----:B------:R-:W-:Y:S01]  /*2500*/  IMAD R159, R7, 0x13, RZ ;  /* 0x00000013079f7824 */ /* 0x000fe200078e02ff */
[----:B------:R-:W-:Y:S01]  /*2510*/  LEA.HI.X.SX32 R155, R151, R27, 0x1, P5 ;  /* 0x0000001b979b7211 */ /* 0x000fe200028f0eff */
[----:B------:R-:W-:Y:S01]  /*2520*/  IMAD R153, R7, 0xb, RZ ;  /* 0x0000000b07997824 */ /* 0x000fe200078e02ff */
[-C--:B------:R-:W-:Y:S01]  /*2530*/  IADD3 R240, P4, R241, R26.reuse, RZ ;  /* 0x0000001af1f07210 */ /* 0x080fe20007f9e0ff */
[----:B------:R-:W-:Y:S01]  /*2540*/  IMAD R0, R25, 0x4, R3 ;  /* 0x0000000419007824 */ /* 0x000fe200078e0203 */
[-C--:B------:R-:W-:Y:S01]  /*2550*/  IADD3 R146, P5, R223, R26.reuse, RZ ;  /* 0x0000001adf927210 */ /* 0x080fe20007fbe0ff */
[C---:B------:R-:W-:Y:S01]  /*2560*/  IMAD R233, R7.reuse, 0x2e, RZ ;  /* 0x0000002e07e97824 */ /* 0x040fe200078e02ff */
[----:B------:R-:W-:Y:S01]  /*2570*/  LOP3.LUT R17, R28, 0x30, R17, 0x78, !PT ;  /* 0x000000301c117812 */ /* 0x000fe200078e7811 */
[C---:B------:R-:W-:Y:S01]  /*2580*/  IMAD R237, R7.reuse, 0x2a, RZ ;  /* 0x0000002a07ed7824 */ /* 0x040fe200078e02ff */
[----:B------:R-:W-:Y:S01]  /*2590*/  LEA R28, P0, R6, R141, 0x1 ;  /* 0x0000008d061c7211 */ /* 0x000fe200078008ff */
[----:B------:R-:W-:Y:S01]  /*25a0*/  IMAD R235, R7, 0x2c, RZ ;  /* 0x0000002c07eb7824 */ /* 0x000fe200078e02ff */
[-C--:B0-----:R-:W-:Y:S01]  /*25b0*/  IADD3 R248, P2, R151, R26.reuse, RZ ;  /* 0x0000001a97f87210 */ /* 0x081fe20007f5e0ff */
[----:B------:R-:W-:Y:S01]  /*25c0*/  IMAD R225, R7, 0x17, RZ ;  /* 0x0000001707e17824 */ /* 0x000fe200078e02ff */
[-C--:B------:R-:W-:Y:S01]  /*25d0*/  LEA.HI.X.SX32 R241, R159, R27.reuse, 0x1, P4 ;  /* 0x0000001b9ff17211 */ /* 0x080fe200020f0eff */
[----:B------:R-:W-:Y:S01]  /*25e0*/  IMAD R239, R7, 0x28, RZ ;  /* 0x0000002807ef7824 */ /* 0x000fe200078e02ff */
[-C--:B------:R-:W-:Y:S01]  /*25f0*/  LEA.HI.X.SX32 R249, R147, R27.reuse, 0x1, P2 ;  /* 0x0000001b93f97211 */ /* 0x080fe200010f0eff */
[----:B------:R-:W-:Y:S01]  /*2600*/  IMAD R209, R7, 0x15, RZ ;  /* 0x0000001507d17824 */ /* 0x000fe200078e02ff */
[----:B------:R-:W-:Y:S01]  /*2610*/  LEA.HI.X.SX32 R147, R153, R27, 0x1, P5 ;  /* 0x0000001b99937211 */ /* 0x000fe200028f0eff */
[C---:B------:R-:W-:Y:S01]  /*2620*/  IMAD R135, R7.reuse, 0x18, RZ ;  /* 0x0000001807877824 */ /* 0x040fe200078e02ff */
[----:B------:R-:W-:Y:S01]  /*2630*/  LEA R140, P3, R0, R141, 0x1 ;  /* 0x0000008d008c7211 */ /* 0x000fe200078608ff */
[C---:B------:R-:W-:Y:S01]  /*2640*/  IMAD R139, R7.reuse, 0x6, RZ ;  /* 0x00000006078b7824 */ /* 0x040fe200078e02ff */
[-C--:B------:R-:W-:Y:S01]  /*2650*/  LEA.HI.X.SX32 R37, R2, R19.reuse, 0x1, P1 ;  /* 0x0000001302257211 */ /* 0x080fe200008f0eff */
[----:B------:R-:W-:Y:S01]  /*2660*/  IMAD R227, R7, 0x34, RZ ;  /* 0x0000003407e37824 */ /* 0x000fe200078e02ff */
[-C--:B------:R-:W-:Y:S01]  /*2670*/  IADD3 R232, P4, R233, R26.reuse, RZ ;  /* 0x0000001ae9e87210 */ /* 0x080fe20007f9e0ff */
[----:B------:R-:W-:Y:S01]  /*2680*/  STL.64 [R1+0x40], R248 ;  /* 0x000040f801007387 */ /* 0x000fe20000100a00 */
[-C--:B------:R-:W-:Y:S01]  /*2690*/  IADD3 R236, P1, R237, R26.reuse, RZ ;  /* 0x0000001aedec7210 */ /* 0x080fe20007f3e0ff */
[C---:B------:R-:W-:Y:S01]  /*26a0*/  IMAD R137, R7.reuse, 0xc, RZ ;  /* 0x0000000c07897824 */ /* 0x040fe200078e02ff */
[----:B------:R-:W-:Y:S01]  /*26b0*/  LEA.HI.X.SX32 R29, R6, R19, 0x1, P0 ;  /* 0x00000013061d7211 */ /* 0x000fe200000f0eff */
[----:B------:R-:W-:Y:S01]  /*26c0*/  STL.64 [R1+0x18], R154 ;  /* 0x0000189a01007387 */ /* 0x000fe20000100a00 */
[----:B------:R-:W-:Y:S01]  /*26d0*/  LEA R34, P0, R8, R141, 0x1 ;  /* 0x0000008d08227211 */ /* 0x000fe200078008ff */
[----:B------:R-:W-:Y:S01]  /*26e0*/  IMAD R145, R7, 0x3, RZ ;  /* 0x0000000307917824 */ /* 0x000fe200078e02ff */
[-C--:B------:R-:W-:Y:S01]  /*26f0*/  IADD3 R234, P6, R235, R26.reuse, RZ ;  /* 0x0000001aebea7210 */ /* 0x080fe20007fde0ff */
[----:B------:R0:W-:Y:S01]  /*2700*/  STL.64 [R1+0x10], R146 ;  /* 0x0000109201007387 */ /* 0x0001e20000100a00 */
[----:B------:R-:W-:Y:S01]  /*2710*/  LEA.HI.X.SX32 R141, R0, R19, 0x1, P3 ;  /* 0x00000013008d7211 */ /* 0x000fe200018f0eff */
        /* <DEDUP_REMOVED lines=9> */
[-C--:B------:R-:W-:Y:S01]  /*27b0*/  IADD3 R150, P5, R139, R26.reuse, RZ ;  /* 0x0000001a8b967210 */ /* 0x080fe20007fbe0ff */
[----:B------:R-:W-:Y:S01]  /*27c0*/  IMAD R131, R7, 0x19, RZ ;  /* 0x0000001907837824 */ /* 0x000fe200078e02ff */
[-C--:B0-----:R-:W-:Y:S01]  /*27d0*/  IADD3 R146, P4, R135, R26.reuse, RZ ;  /* 0x0000001a87927210 */ /* 0x081fe20007f9e0ff */
[----:B------:R-:W-:Y:S01]  /*27e0*/  IMAD R129, R7, 0xd, RZ ;  /* 0x0000000d07817824 */ /* 0x000fe200078e02ff */
[-C--:B------:R-:W-:Y:S01]  /*27f0*/  LEA.HI.X.SX32 R235, R223, R27.reuse, 0x1, P6 ;  /* 0x0000001bdfeb7211 */ /* 0x080fe200030f0eff */
[----:B------:R-:W-:Y:S01]  /*2800*/  IMAD R125, R7, 0x1b, RZ ;  /* 0x0000001b077d7824 */ /* 0x000fe200078e02ff */
[-C--:B------:R-:W-:Y:S01]  /*2810*/  IADD3 R148, P6, R137, R26.reuse, RZ ;  /* 0x0000001a89947210 */ /* 0x080fe20007fde0ff */
[----:B------:R-:W-:Y:S01]  /*2820*/  IMAD R83, R7, 0x7, RZ ;  /* 0x0000000707537824 */ /* 0x000fe200078e02ff */
[-C--:B------:R-:W-:Y:S01]  /*2830*/  LEA.HI.X.SX32 R239, R205, R27.reuse, 0x1, P3 ;  /* 0x0000001bcdef7211 */ /* 0x080fe200018f0eff */
        /* <DEDUP_REMOVED lines=10> */
[----:B------:R-:W-:Y:S01]  /*28e0*/  STL.64 [R1+0x50], R150 ;  /* 0x0000509601007387 */ /* 0x000fe20000100a00 */
[-C--:B------:R-:W-:Y:S01]  /*28f0*/  IADD3 R222, P5, R247, R26.reuse, RZ ;  /* 0x0000001af7de7210 */ /* 0x080fe20007fbe0ff */
[----:B------:R-:W-:Y:S01]  /*2900*/  IMAD R75, R7, 0xf, RZ ;  /* 0x0000000f074b7824 */ /* 0x000fe200078e02ff */
[-C--:B------:R-:W-:Y:S01]  /*2910*/  IADD3 R130, P1, R81, R26.reuse, RZ ;  /* 0x0000001a51827210 */ /* 0x080fe20007f3e0ff */
[----:B------:R-:W-:Y:S01]  /*2920*/  IMAD.SHL.U32 R11, R7, 0x4, RZ ;  /* 0x00000004070b7824 */ /* 0x000fe200078e00ff */
[-C--:B------:R-:W-:Y:S01]  /*2930*/  LEA.HI.X.SX32 R149, R139, R27.reuse, 0x1, P6 ;  /* 0x0000001b8b957211 */ /* 0x080fe200030f0eff */
[----:B------:R-:W-:Y:S01]  /*2940*/  IMAD.SHL.U32 R6, R80, 0x40, RZ ;  /* 0x0000004050067824 */ /* 0x000fe200078e00ff */
[-C--:B------:R-:W-:Y:S01]  /*2950*/  IADD3 R230, P2, R231, R26.reuse, RZ ;  /* 0x0000001ae7e67210 */ /* 0x080fe20007f5e0ff */
[----:B------:R-:W-:Y:S01]  /*2960*/  IMAD R217, R7, 0x3c, RZ ;  /* 0x0000003c07d97824 */ /* 0x000fe200078e02ff */
[-C--:B------:R-:W-:Y:S01]  /*2970*/  LEA.HI.X.SX32 R229, R131, R27.reuse, 0x1, P3 ;  /* 0x0000001b83e57211 */ /* 0x080fe200018f0eff */
[----:B------:R-:W-:Y:S01]  /*2980*/  STL.64 [R1+0x38], R148 ;  /* 0x0000389401007387 */ /* 0x000fe20000100a00 */
[-C--:B------:R-:W-:Y:S01]  /*2990*/  LEA.HI.X.SX32 R139, R129, R27.reuse, 0x1, P4 ;  /* 0x0000001b818b7211 */ /* 0x080fe200020f0eff */
[----:B------:R-:W-:Y:S01]  /*29a0*/  IMAD R215, R7, 0x3e, RZ ;  /* 0x0000003e07d77824 */ /* 0x000fe200078e02ff */
[-C--:B------:R-:W-:Y:S01]  /*29b0*/  LEA.HI.X.SX32 R223, R125, R27.reuse, 0x1, P5 ;  /* 0x0000001b7ddf7211 */ /* 0x080fe200028f0eff */
[----:B------:R-:W-:Y:S01]  /*29c0*/  STL.64 [R1+0x8], R146 ;  /* 0x0000089201007387 */ /* 0x000fe20000100a00 */
[-C--:B------:R-:W-:Y:S01]  /*29d0*/  LEA.HI.X.SX32 R131, R83, R27.reuse, 0x1, P1 ;  /* 0x0000001b53837211 */ /* 0x080fe200008f0eff */
[----:B------:R-:W-:Y:S01]  /*29e0*/  IMAD.SHL.U32 R69, R7, 0x10, RZ ;  /* 0x0000001007457824 */ /* 0x000fe200078e00ff */
[-C--:B------:R-:W-:Y:S01]  /*29f0*/  IADD3 R250, P5, R79, R26.reuse, RZ ;  /* 0x0000001a4ffa7210 */ /* 0x080fe20007fbe0ff */
[----:B------:R-:W-:Y:S01]  /*2a00*/  STL.64 [R1], R138 ;  /* 0x0000008a01007387 */ /* 0x000fe20000100a00 */
[C---:B------:R-:W-:Y:S01]  /*2a10*/  SHF.L.U32 R9, R7.reuse, 0x1, RZ ;  /* 0x0000000107097819 */ /* 0x040fe200000006ff */
[----:B------:R-:W-:Y:S01]  /*2a20*/  IMAD R71, R7, 0x1f, RZ ;  /* 0x0000001f07477824 */ /* 0x000fe200078e02ff */
[-C--:B------:R-:W-:Y:S01]  /*2a30*/  IADD3 R220, P6, R221, R26.reuse, RZ ;  /* 0x0000001adddc7210 */ /* 0x080fe20007fde0ff */
[----:B------:R0:W-:Y:S01]  /*2a40*/  STL.64 [R1+0x30], R130 ;  /* 0x0000308201007387 */ /* 0x0001e20000100a00 */
[----:B------:R-:W-:Y:S01]  /*2a50*/  LEA.HI.X.SX32 R231, R135, R27, 0x1, P2 ;  /* 0x0000001b87e77211 */ /* 0x000fe200010f0eff */
[----:B------:R-:W-:Y:S01]  /*2a60*/  CS2R R2, SRZ ;  /* 0x0000000000027805 */ /* 0x000fe2000001ff00 */
[----:B------:R-:W-:-:S02]  /*2a70*/  IADD3 R218, P2, R219, R26, RZ ;  /* 0x0000001adbda7210 */ /* 0x000fc40007f5e0ff */
[-C--:B------:R-:W-:Y:S02]  /*2a80*/  IADD3 R248, P1, R73, R26.reuse, RZ ;  /* 0x0000001a49f87210 */ /* 0x080fe40007f3e0ff */
[-C--:B------:R-:W-:Y:S02]  /*2a90*/  LEA.HI.X.SX32 R251, R81, R27.reuse, 0x1, P5 ;  /* 0x0000001b51fb7211 */ /* 0x080fe400028f0eff */
[-C--:B------:R-:W-:Y:S02]  /*2aa0*/  LEA.HI.X.SX32 R221, R79, R27.reuse, 0x1, P6 ;  /* 0x0000001b4fdd7211 */ /* 0x080fe400030f0eff */
[-C--:B------:R-:W-:Y:S02]  /*2ab0*/  LEA R128, P6, R7, R26.reuse, 0x2 ;  /* 0x0000001a07807211 */ /* 0x080fe400078c10ff */
[----:B0-----:R-:W-:Y:S02]  /*2ac0*/  IADD3 R130, P5, R9, R26, RZ ;  /* 0x0000001a09827210 */ /* 0x001fe40007fbe0ff */
[----:B------:R-:W-:-:S02]  /*2ad0*/  LEA.HI.X.SX32 R219, R77, R27, 0x1, P2 ;  /* 0x0000001b4ddb7211 */ /* 0x000fc400010f0eff */
[-C--:B------:R-:W-:Y:S02]  /*2ae0*/  LEA R126, P2, R7, R26.reuse, 0x3 ;  /* 0x0000001a077e7211 */ /* 0x080fe400078418ff */
[-C--:B------:R-:W-:Y:S02]  /*2af0*/  LEA.HI.X.SX32 R249, R75, R27.reuse, 0x1, P1 ;  /* 0x0000001b4bf97211 */ /* 0x080fe400008f0eff */
[C---:B------:R-:W-:Y:S02]  /*2b00*/  SHF.L.U32 R13, R7.reuse, 0x3, RZ ;  /* 0x00000003070d7819 */ /* 0x040fe400000006ff */
[C---:B------:R-:W-:Y:S02]  /*2b10*/  LEA R124, P1, R7.reuse, R26, 0x4 ;  /* 0x0000001a077c7211 */ /* 0x040fe400078220ff */
[-C--:B------:R-:W-:Y:S02]  /*2b20*/  LEA.HI.X.SX32 R131, R7, R27.reuse, 0x1, P5 ;  /* 0x0000001b07837211 */ /* 0x080fe400028f0eff */
[----:B------:R-:W-:-:S02]  /*2b30*/  LEA.HI.X.SX32 R129, R9, R27, 0x1, P6 ;  /* 0x0000001b09817211 */ /* 0x000fc400030f0eff */
[-C--:B------:R-:W-:Y:S01]  /*2b40*/  LEA.HI.X.SX32 R127, R11, R27.reuse, 0x1, P2 ;  /* 0x0000001b0b7f7211 */ /* 0x080fe200010f0eff */
[----:B------:R0:W-:Y:S01]  /*2b50*/  STL.64 [R1+0x60], R130 ;  /* 0x0000608201007387 */ /* 0x0001e20000100a00 */
[----:B------:R-:W-:Y:S02]  /*2b60*/  LEA.HI.X.SX32 R125, R13, R27, 0x1, P1 ;  /* 0x0000001b0d7d7211 */ /* 0x000fe400008f0eff */
[----:B------:R-:W-:Y:S01]  /*2b70*/  LOP3.LUT R6, R6, 0x3c0, RZ, 0xc0, !PT ;  /* 0x000003c006067812 */ /* 0x000fe200078ec0ff */
[----:B------:R0:W-:Y:S01]  /*2b80*/  STL.64 [R1+0x58], R128 ;  /* 0x0000588001007387 */ /* 0x0001e20000100a00 */
[----:B------:R-:W-:Y:S02]  /*2b90*/  IADD3 R216, P3, R217, R26, RZ ;  /* 0x0000001ad9d87210 */ /* 0x000fe40007f7e0ff */
[----:B------:R-:W-:Y:S01]  /*2ba0*/  LOP3.LUT R142, R6, 0x30, R68, 0xf8, !PT ;  /* 0x00000030068e7812 */ /* 0x000fe200078ef844 */
[----:B------:R0:W-:Y:S01]  /*2bb0*/  STL.64 [R1+0x48], R126 ;  /* 0x0000487e01007387 */ /* 0x0001e20000100a00 */
[----:B------:R-:W-:-:S02]  /*2bc0*/  SHF.L.U32 R25, R41, 0x1, RZ ;  /* 0x0000000129197819 */ /* 0x000fc400000006ff */
[----:B------:R-:W-:Y:S01]  /*2bd0*/  LEA.HI.X.SX32 R217, R73, R27, 0x1, P3 ;  /* 0x0000001b49d97211 */ /* 0x000fe200018f0eff */
[----:B------:R0:W-:Y:S01]  /*2be0*/  STL.64 [R1+0x28], R124 ;  /* 0x0000287c01007387 */ /* 0x0001e20000100a00 */
[----:B------:R-:W-:Y:S02]  /*2bf0*/  LEA R24, R24, R17, 0x8 ;  /* 0x0000001118187211 */ /* 0x000fe400078e40ff */
[----:B------:R-:W-:Y:S01]  /*2c00*/  LEA.HI.X.SX32 R35, R8, R19, 0x1, P0 ;  /* 0x0000001308237211 */ /* 0x000fe200000f0eff */
[----:B------:R-:W-:Y:S01]  /*2c10*/  IMAD.MOV.U32 R19, RZ, RZ, 0x3f800000 ;  /* 0x3f800000ff137424 */ /* 0x000fe200078e00ff */
[-C--:B------:R-:W-:Y:S02]  /*2c20*/  IADD3 R214, P4, R215, R26.reuse, RZ ;  /* 0x0000001ad7d67210 */ /* 0x080fe40007f9e0ff */
[----:B------:R-:W-:Y:S02]  /*2c30*/  LOP3.LUT R142, R142, 0x10, R80, 0x78, !PT ;  /* 0x000000108e8e7812 */ /* 0x000fe400078e7850 */
[----:B------:R-:W-:-:S02]  /*2c40*/  LEA R246, P3, R7, R26, 0x5 ;  /* 0x0000001a07f67211 */ /* 0x000fc400078628ff */
[C---:B------:R-:W-:Y:S02]  /*2c50*/  LOP3.LUT R8, R25.reuse, 0x10, RZ, 0x3c, !PT ;  /* 0x0000001019087812 */ /* 0x040fe400078e3cff */
[C---:B------:R-:W-:Y:S02]  /*2c60*/  LOP3.LUT R8, R25.reuse, 0x40, RZ, 0x3c, !PT ;  /* 0x0000004019087812 */ /* 0x040fe400078e3cff */
[C---:B------:R-:W-:Y:S02]  /*2c70*/  LOP3.LUT R7, R25.reuse, 0x50, RZ, 0x3c, !PT ;  /* 0x0000005019077812 */ /* 0x040fe400078e3cff */
[C---:B------:R-:W-:Y:S02]  /*2c80*/  LOP3.LUT R6, R25.reuse, 0x60, RZ, 0x3c, !PT ;  /* 0x0000006019067812 */ /* 0x040fe400078e3cff */
[----:B------:R-:W-:Y:S02]  /*2c90*/  LOP3.LUT R8, R25, 0x70, RZ, 0x3c, !PT ;  /* 0x0000007019087812 */ /* 0x000fe400078e3cff */
[----:B------:R-:W-:-:S02]  /*2ca0*/  LOP3.LUT R7, R23, 0x20, RZ, 0x3c, !PT ;  /* 0x0000002017077812 */ /* 0x000fc400078e3cff */
[----:B------:R-:W-:Y:S02]  /*2cb0*/  LOP3.LUT R6, R23, 0x40, RZ, 0x3c, !PT ;  /* 0x0000004017067812 */ /* 0x000fe400078e3cff */
[----:B------:R-:W-:Y:S02]  /*2cc0*/  LOP3.LUT P0, RZ, R80, 0x3, RZ, 0xc0, !PT ;  /* 0x0000000350ff7812 */ /* 0x000fe4000780c0ff */
[----:B------:R-:W-:Y:S02]  /*2cd0*/  MOV R41, 0xff800000 ;  /* 0xff80000000297802 */ /* 0x000fe40000000f00 */
[----:B------:R-:W-:Y:S02]  /*2ce0*/  MOV R18, 0xff800000 ;  /* 0xff80000000127802 */ /* 0x000fe40000000f00 */
[----:B------:R-:W-:Y:S02]  /*2cf0*/  MOV R133, 0xff800000 ;  /* 0xff80000000857802 */ /* 0x000fe40000000f00 */
[----:B------:R-:W-:-:S02]  /*2d00*/  MOV R0, RZ ;  /* 0x000000ff00007202 */ /* 0x000fc40000000f00 */
[----:B------:R-:W-:Y:S02]  /*2d10*/  MOV R15, 0x3f800000 ;  /* 0x3f800000000f7802 */ /* 0x000fe40000000f00 */
[----:B------:R-:W-:Y:S02]  /*2d20*/  MOV R17, 0x3f800000 ;  /* 0x3f80000000117802 */ /* 0x000fe40000000f00 */
[----:B------:R-:W-:Y:S02]  /*2d30*/  MOV R144, 0x3f800000 ;  /* 0x3f80000000907802 */ /* 0x000fe40000000f00 */
[C---:B------:R-:W-:Y:S02]  /*2d40*/  LOP3.LUT R12, R25.reuse, 0x20, RZ, 0x3c, !PT ;  /* 0x00000020190c7812 */ /* 0x040fe400078e3cff */
[----:B------:R-:W-:Y:S02]  /*2d50*/  LOP3.LUT R10, R25, 0x30, RZ, 0x3c, !PT ;  /* 0x00000030190a7812 */ /* 0x000fe400078e3cff */
[----:B------:R-:W-:-:S02]  /*2d60*/  LEA.HI.X.SX32 R247, R69, R27, 0x1, P3 ;  /* 0x0000001b45f77211 */ /* 0x000fc400018f0eff */
[----:B------:R-:W-:Y:S02]  /*2d70*/  LEA.HI.X.SX32 R215, R71, R27, 0x1, P4 ;  /* 0x0000001b47d77211 */ /* 0x000fe400020f0eff */
[----:B------:R-:W-:Y:S02]  /*2d80*/  LOP3.LUT R8, R23, 0x60, RZ, 0x3c, !PT ;  /* 0x0000006017087812 */ /* 0x000fe400078e3cff */
[----:B------:R-:W-:Y:S02]  /*2d90*/  LOP3.LUT R7, R142, 0x20, RZ, 0x3c, !PT ;  /* 0x000000208e077812 */ /* 0x000fe400078e3cff */
[----:B0-----:R-:W-:Y:S02]  /*2da0*/  LOP3.LUT R6, R24, 0x40, RZ, 0x3c, !PT ;  /* 0x0000004018067812 */ /* 0x001fe400078e3cff */
.L_x_1:
[----:B------:R-:W2:Y:S04]  /*2db0*/  LDL.64 R10, [R1+0x58] ;  /* 0x00005800010a7983 */ /* 0x000ea80000100a00 */
[----:B------:R-:W3:Y:S04]  /*2dc0*/  LDL.64 R68, [R1+0x38] ;  /* 0x0000380001447983 */ /* 0x000ee80000100a00 */
[----:B------:R-:W4:Y:S04]  /*2dd0*/  LDL.64 R12, [R1+0x50] ;  /* 0x00005000010c7983 */ /* 0x000f280000100a00 */
[----:B------:R-:W5:Y:S04]  /*2de0*/  LDL.64 R72, [R1+0x28] ;  /* 0x0000280001487983 */ /* 0x000f680000100a00 */
[----:B------:R-:W5:Y:S04]  /*2df0*/  LDL.64 R8, [R1+0x60] ;  /* 0x0000600001087983 */ /* 0x000f680000100a00 */
[----:B------:R-:W5:Y:S04]  /*2e00*/  LDL.64 R80, [R1+0x10] ;  /* 0x0000100001507983 */ /* 0x000f680000100a00 */
[----:B------:R-:W5:Y:S04]  /*2e10*/  LDL.64 R76, [R1+0x8] ;  /* 0x00000800014c7983 */ /* 0x000f680000100a00 */
[----:B------:R-:W5:Y:S04]  /*2e20*/  LDL.64 R124, [R1+0x48] ;  /* 0x00004800017c7983 */ /* 0x000f680000100a00 */
[----:B------:R-:W5:Y:S04]  /*2e30*/  LDL.64 R70, [R1+0x40] ;  /* 0x0000400001467983 */ /* 0x000f680000100a00 */
[----:B------:R-:W5:Y:S04]  /*2e40*/  LDL.64 R74, [R1] ;  /* 0x00000000014a7983 */ /* 0x000f680000100a00 */
[----:B------:R-:W5:Y:S04]  /*2e50*/  LDL.64 R78, [R1+0x20] ;  /* 0x00002000014e7983 */ /* 0x000f680000100a00 */
[----:B------:R-:W5:Y:S04]  /*2e60*/  LDL.64 R82, [R1+0x18] ;  /* 0x0000180001527983 */ /* 0x000f680000100a00 */
[----:B------:R-:W5:Y:S01]  /*2e70*/  LDL.64 R146, [R1+0x30] ;  /* 0x0000300001927983 */ /* 0x000f620000100a00 */
[----:B------:R-:W-:-:S06]  /*2e80*/  IMAD.WIDE R6, R2, 0x2, R26 ;  /* 0x0000000202067825 */ /* 0x000fcc00078e021a */
[----:B------:R0:W5:Y:S01]  /*2e90*/  LDG.E.U16 R6, [R6.64] ;  /* 0x0000000406067981 */ /* 0x000162000c1e1500 */
[----:B--2---:R-:W-:-:S04]  /*2ea0*/  IMAD.WIDE R10, R2, 0x2, R10 ;  /* 0x00000002020a7825 */ /* 0x004fc800078e020a */
[C---:B---3--:R-:W-:Y:S02]  /*2eb0*/  IMAD.WIDE R68, R2.reuse, 0x2, R68 ;  /* 0x0000000202447825 */ /* 0x048fe400078e0244 */
[----:B------:R1:W2:Y:S02]  /*2ec0*/  LDG.E.U16 R11, [R10.64] ;  /* 0x000000040a0b7981 */ /* 0x0002a4000c1e1500 */
[----:B----4-:R-:W-:-:S04]  /*2ed0*/  IMAD.WIDE R12, R2, 0x2, R12 ;  /* 0x00000002020c7825 */ /* 0x010fc800078e020c */
[C---:B-----5:R-:W-:Y:S02]  /*2ee0*/  IMAD.WIDE R72, R2.reuse, 0x2, R72 ;  /* 0x0000000202487825 */ /* 0x060fe400078e0248 */
[----:B------:R3:W4:Y:S02]  /*2ef0*/  LDG.E.U16 R12, [R12.64] ;  /* 0x000000040c0c7981 */ /* 0x000724000c1e1500 */
[C---:B------:R-:W-:Y:S02]  /*2f00*/  IMAD.WIDE R8, R2.reuse, 0x2, R8 ;  /* 0x0000000202087825 */ /* 0x040fe400078e0208 */
[----:B-1----:R1:W5:Y:S02]  /*2f10*/  LDG.E.U16 R10, [R68.64] ;  /* 0x00000004440a7981 */ /* 0x002364000c1e1500 */
[C---:B------:R-:W-:Y:S02]  /*2f20*/  IMAD.WIDE R80, R2.reuse, 0x2, R80 ;  /* 0x0000000202507825 */ /* 0x040fe400078e0250 */
[----:B0-----:R0:W2:Y:S04]  /*2f30*/  LDG.E.U16 R7, [R8.64] ;  /* 0x0000000408077981 */ /* 0x0010a8000c1e1500 */
[----:B---3--:R3:W2:Y:S01]  /*2f40*/  LDG.E.U16 R13, [R72.64] ;  /* 0x00000004480d7981 */ /* 0x0086a2000c1e1500 */
[----:B-1----:R-:W-:-:S03]  /*2f50*/  IMAD.WIDE R68, R2, 0x2, R76 ;  /* 0x0000000202447825 */ /* 0x002fc600078e024c */
[----:B------:R1:W4:Y:S01]  /*2f60*/  LDG.E.U16 R80, [R80.64] ;  /* 0x0000000450507981 */ /* 0x000322000c1e1500 */
[----:B0-----:R-:W-:-:S04]  /*2f70*/  IMAD.WIDE R8, R2, 0x2, R124 ;  /* 0x0000000202087825 */ /* 0x001fc800078e027c */
[C---:B---3--:R-:W-:Y:S02]  /*2f80*/  IMAD.WIDE R72, R2.reuse, 0x2, R246 ;  /* 0x0000000202487825 */ /* 0x048fe400078e02f6 */
[----:B------:R0:W3:Y:S02]  /*2f90*/  LDG.E.U16 R8, [R8.64] ;  /* 0x0000000408087981 */ /* 0x0000e4000c1e1500 */
[C---:B------:R-:W-:Y:S02]  /*2fa0*/  IMAD.WIDE R70, R2.reuse, 0x2, R70 ;  /* 0x0000000202467825 */ /* 0x040fe400078e0246 */
[----:B-1----:R1:W3:Y:S02]  /*2fb0*/  LDG.E.U16 R81, [R68.64] ;  /* 0x0000000444517981 */ /* 0x0022e4000c1e1500 */
[C---:B------:R-:W-:Y:S02]  /*2fc0*/  IMAD.WIDE R78, R2.reuse, 0x2, R78 ;  /* 0x00000002024e7825 */ /* 0x040fe400078e024e */
[----:B------:R1:W3:Y:S02]  /*2fd0*/  LDG.E.U16 R124, [R72.64] ;  /* 0x00000004487c7981 */ /* 0x0002e4000c1e1500 */
[----:B------:R-:W-:-:S02]  /*2fe0*/  IMAD.WIDE R76, R2, 0x2, R242 ;  /* 0x00000002024c7825 */ /* 0x000fc400078e02f2 */
[----:B0-----:R0:W4:Y:S02]  /*2ff0*/  LDG.E.U16 R9, [R70.64] ;  /* 0x0000000446097981 */ /* 0x001124000c1e1500 */
[C---:B-1----:R-:W-:Y:S02]  /*3000*/  IMAD.WIDE R68, R2.reuse, 0x2, R74 ;  /* 0x0000000202447825 */ /* 0x042fe400078e024a */
[----:B------:R1:W4:Y:S02]  /*3010*/  LDG.E.U16 R78, [R78.64] ;  /* 0x000000044e4e7981 */ /* 0x000324000c1e1500 */
[C---:B------:R-:W-:Y:S02]  /*3020*/  IMAD.WIDE R74, R2.reuse, 0x2, R244 ;  /* 0x00000002024a7825 */ /* 0x040fe400078e02f4 */
[----:B------:R1:W4:Y:S02]  /*3030*/  LDG.E.U16 R126, [R76.64] ;  /* 0x000000044c7e7981 */ /* 0x000324000c1e1500 */
[----:B------:R-:W-:-:S02]  /*3040*/  IMAD.WIDE R72, R2, 0x2, R230 ;  /* 0x0000000202487825 */ /* 0x000fc400078e02e6 */
[----:B------:R1:W4:Y:S02]  /*3050*/  LDG.E.U16 R125, [R74.64] ;  /* 0x000000044a7d7981 */ /* 0x000324000c1e1500 */
[C---:B0-----:R-:W-:Y:S02]  /*3060*/  IMAD.WIDE R70, R2.reuse, 0x2, R82 ;  /* 0x0000000202467825 */ /* 0x041fe400078e0252 */
[----:B------:R0:W4:Y:S02]  /*3070*/  LDG.E.U16 R129, [R72.64] ;  /* 0x0000000448817981 */ /* 0x000124000c1e1500 */
[C---:B-1----:R-:W-:Y:S02]  /*3080*/  IMAD.WIDE R76, R2.reuse, 0x2, R224 ;  /* 0x00000002024c7825 */ /* 0x042fe400078e02e0 */
[----:B------:R1:W5:Y:S02]  /*3090*/  LDG.E.U16 R79, [R70.64] ;  /* 0x00000004464f7981 */ /* 0x000364000c1e1500 */
[----:B------:R-:W-:-:S02]  /*30a0*/  IMAD.WIDE R74, R2, 0x2, R228 ;  /* 0x00000002024a7825 */ /* 0x000fc400078e02e4 */
[----:B------:R0:W5:Y:S04]  /*30b0*/  LDG.E.U16 R82, [R68.64] ;  /* 0x0000000444527981 */ /* 0x000168000c1e1500 */
[----:B------:R0:W5:Y:S01]  /*30c0*/  LDG.E.U16 R130, [R74.64] ;  /* 0x000000044a827981 */ /* 0x000162000c1e1500 */
[----:B-1----:R-:W-:-:S03]  /*30d0*/  IMAD.WIDE R70, R2, 0x2, R250 ;  /* 0x0000000202467825 */ /* 0x002fc600078e02fa */
[----:B------:R1:W5:Y:S01]  /*30e0*/  LDG.E.U16 R131, [R76.64] ;  /* 0x000000044c837981 */ /* 0x000362000c1e1500 */
[----:B0-----:R-:W-:-:S03]  /*30f0*/  IMAD.WIDE R68, R2, 0x2, R240 ;  /* 0x0000000202447825 */ /* 0x001fc600078e02f0 */
[----:B------:R0:W5:Y:S01]  /*3100*/  LDG.E.U16 R83, [R70.64] ;  /* 0x0000000446537981 */ /* 0x000162000c1e1500 */
[----:B------:R-:W-:-:S03]  /*3110*/  IMAD.WIDE R72, R2, 0x2, R222 ;  /* 0x0000000202487825 */ /* 0x000fc600078e02de */
[----:B------:R1:W5:Y:S01]  /*3120*/  LDG.E.U16 R127, [R68.64] ;  /* 0x00000004447f7981 */ /* 0x000362000c1e1500 */
[----:B------:R-:W-:-:S03]  /*3130*/  IMAD.WIDE R74, R2, 0x2, R220 ;  /* 0x00000002024a7825 */ /* 0x000fc600078e02dc */
[----:B------:R1:W5:Y:S01]  /*3140*/  LDG.E.U16 R137, [R72.64] ;  /* 0x0000000448897981 */ /* 0x000362000c1e1500 */
[----:B0-----:R-:W-:-:S03]  /*3150*/  IMAD.WIDE R70, R2, 0x2, R238 ;  /* 0x0000000202467825 */ /* 0x001fc600078e02ee */
[----:B------:R0:W5:Y:S01]  /*3160*/  LDG.E.U16 R138, [R74.64] ;  /* 0x000000044a8a7981 */ /* 0x000162000c1e1500 */
[----:B-1----:R-:W-:-:S03]  /*3170*/  IMAD.WIDE R68, R2, 0x2, R236 ;  /* 0x0000000202447825 */ /* 0x002fc600078e02ec */
[----:B------:R1:W5:Y:S01]  /*3180*/  LDG.E.U16 R128, [R70.64] ;  /* 0x0000000446807981 */ /* 0x000362000c1e1500 */
[----:B------:R-:W-:-:S03]  /*3190*/  IMAD.WIDE R76, R2, 0x2, R218 ;  /* 0x00000002024c7825 */ /* 0x000fc600078e02da */
[----:B------:R0:W5:Y:S01]  /*31a0*/  LDG.E.U16 R135, [R68.64] ;  /* 0x0000000444877981 */ /* 0x000162000c1e1500 */
[----:B------:R-:W-:-:S03]  /*31b0*/  IMAD.WIDE R72, R2, 0x2, R248 ;  /* 0x0000000202487825 */ /* 0x000fc600078e02f8 */
[----:B------:R0:W5:Y:S01]  /*31c0*/  LDG.E.U16 R139, [R76.64] ;  /* 0x000000044c8b7981 */ /* 0x000162000c1e1500 */
[----:B-1----:R-:W-:-:S03]  /*31d0*/  IMAD.WIDE R70, R2, 0x2, R234 ;  /* 0x0000000202467825 */ /* 0x002fc600078e02ea */
[----:B------:R-:W5:Y:S01]  /*31e0*/  LDG.E.U16 R72, [R72.64] ;  /* 0x0000000448487981 */ /* 0x000f62000c1e1500 */
[----:B0-----:R-:W-:-:S03]  /*31f0*/  IMAD.WIDE R68, R2, 0x2, R216 ;  /* 0x0000000202447825 */ /* 0x001fc600078e02d8 */
[----:B------:R0:W5:Y:S01]  /*3200*/  LDG.E.U16 R136, [R70.64] ;  /* 0x0000000446887981 */ /* 0x000162000c1e1500 */
[----:B------:R-:W-:-:S03]  /*3210*/  IMAD.WIDE R74, R2, 0x2, R232 ;  /* 0x00000002024a7825 */ /* 0x000fc600078e02e8 */
[----:B------:R-:W5:Y:S01]  /*3220*/  LDG.E.U16 R68, [R68.64] ;  /* 0x0000000444447981 */ /* 0x000f62000c1e1500 */
[----:B------:R-:W-:-:S03]  /*3230*/  IMAD.WIDE R76, R2, 0x2, R214 ;  /* 0x00000002024c7825 */ /* 0x000fc600078e02d6 */
[----:B------:R-:W5:Y:S01]  /*3240*/  LDG.E.U16 R74, [R74.64] ;  /* 0x000000044a4a7981 */ /* 0x000f62000c1e1500 */
[----:B0-----:R-:W-:-:S03]  /*3250*/  IMAD.WIDE R70, R2, 0x2, R146 ;  /* 0x0000000202467825 */ /* 0x001fc600078e0292 */
[----:B------:R-:W5:Y:S04]  /*3260*/  LDG.E.U16 R76, [R76.64] ;  /* 0x000000044c4c7981 */ /* 0x000f68000c1e1500 */
[----:B------:R-:W5:Y:S04]  /*3270*/  LDG.E.U16 R70, [R70.64] ;  /* 0x0000000446467981 */ /* 0x000f68000c1e1500 */
[----:B------:R-:W-:Y:S01]  /*3280*/  BAR.SYNC.DEFER_BLOCKING 0x0 ;  /* 0x0000000000007b1d */ /* 0x000fe20000010000 */
[C---:B------:R-:W-:Y:S02]  /*3290*/  LOP3.LUT R145, R25.reuse, 0x10, RZ, 0x3c, !PT ;  /* 0x0000001019917812 */ /* 0x040fe400078e3cff */
[----:B------:R-:W-:-:S03]  /*32a0*/  LOP3.LUT R146, R25, 0x20, RZ, 0x3c, !PT ;  /* 0x0000002019927812 */ /* 0x000fc600078e3cff */
[----:B------:R0:W-:Y:S02]  /*32b0*/  STS.U16 [R25+0x4000], R6 ;  /* 0x0040000619007388 */ /* 0x0001e40000000400 */
[----:B0-----:R-:W-:Y:S02]  /*32c0*/  LOP3.LUT R6, R23, 0x60, RZ, 0x3c, !PT ;  /* 0x0000006017067812 */ /* 0x001fe400078e3cff */
[----:B--2---:R-:W-:Y:S04]  /*32d0*/  STS.U16 [R25+0x4800], R13 ;  /* 0x0048000d19007388 */ /* 0x004fe80000000400 */
[----:B---3--:R-:W-:Y:S04]  /*32e0*/  STS.U16 [R25+0x5000], R124 ;  /* 0x0050007c19007388 */ /* 0x008fe80000000400 */
[----:B----4-:R-:W-:Y:S04]  /*32f0*/  STS.U16 [R25+0x5800], R129 ;  /* 0x0058008119007388 */ /* 0x010fe80000000400 */
[----:B------:R-:W-:Y:S04]  /*3300*/  STS.U16 [R145+0x4100], R7 ;  /* 0x0041000791007388 */ /* 0x000fe80000000400 */
[----:B------:R-:W-:Y:S04]  /*3310*/  STS.U16 [R145+0x4900], R78 ;  /* 0x0049004e91007388 */ /* 0x000fe80000000400 */
[----:B------:R-:W-:Y:S04]  /*3320*/  STS.U16 [R145+0x5100], R125 ;  /* 0x0051007d91007388 */ /* 0x000fe80000000400 */
[----:B-----5:R0:W-:Y:S04]  /*3330*/  STS.U16 [R145+0x5900], R130 ;  /* 0x0059008291007388 */ /* 0x0201e80000000400 */
[----:B------:R-:W-:Y:S04]  /*3340*/  STS.U16 [R146+0x4200], R11 ;  /* 0x0042000b92007388 */ /* 0x000fe80000000400 */
[----:B------:R-:W-:Y:S01]  /*3350*/  STS.U16 [R146+0x4a00], R79 ;  /* 0x004a004f92007388 */ /* 0x000fe20000000400 */
[----:B0-----:R-:W-:-:S03]  /*3360*/  LOP3.LUT R145, R25, 0x30, RZ, 0x3c, !PT ;  /* 0x0000003019917812 */ /* 0x001fc600078e3cff */
[----:B------:R-:W-:Y:S04]  /*3370*/  STS.U16 [R146+0x5200], R126 ;  /* 0x0052007e92007388 */ /* 0x000fe80000000400 */
[----:B------:R0:W-:Y:S04]  /*3380*/  STS.U16 [R146+0x5a00], R131 ;  /* 0x005a008392007388 */ /* 0x0001e80000000400 */
        /* <DEDUP_REMOVED lines=19> */
[----:B------:R-:W-:Y:S04]  /*34c0*/  STS.U16 [R146+0x5e00], R68 ;  /* 0x005e004492007388 */ /* 0x000fe80000000400 */
[----:B------:R-:W-:Y:S04]  /*34d0*/  STS.U16 [R145+0x4700], R70 ;  /* 0x0047004691007388 */ /* 0x000fe80000000400 */
[----:B------:R-:W-:Y:S04]  /*34e0*/  STS.U16 [R145+0x4f00], R72 ;  /* 0x004f004891007388 */ /* 0x000fe80000000400 */
[----:B------:R-:W-:Y:S04]  /*34f0*/  STS.U16 [R145+0x5700], R74 ;  /* 0x0057004a91007388 */ /* 0x000fe80000000400 */
[----:B------:R-:W-:Y:S04]  /*3500*/  STS.U16 [R145+0x5f00], R76 ;  /* 0x005f004c91007388 */ /* 0x000fe80000000400 */
[----:B------:R-:W-:Y:S01]  /*3510*/  BAR.SYNC.DEFER_BLOCKING 0x0 ;  /* 0x0000000000007b1d */ /* 0x000fe20000010000 */
[----:B------:R-:W-:-:S02]  /*3520*/  LOP3.LUT R13, R23, 0x20, RZ, 0x3c, !PT ;  /* 0x00000020170d7812 */ /* 0x000fc400078e3cff */
[----:B------:R-:W-:-:S03]  /*3530*/  LOP3.LUT R7, R23, 0x40, RZ, 0x3c, !PT ;  /* 0x0000004017077812 */ /* 0x000fc600078e3cff */
[----:B------:R-:W-:Y:S04]  /*3540*/  LDSM.16.MT88.4 R124, [R23] ;  /* 0x00000000177c783b */ /* 0x000fe80000004200 */
[----:B------:R-:W0:Y:S04]  /*3550*/  LDSM.16.M88.4 R128, [R24+0x4000] ;  /* 0x004000001880783b */ /* 0x000e280000000200 */
[----:B------:R-:W1:Y:S04]  /*3560*/  LDSM.16.MT88.4 R80, [R13] ;  /* 0x000000000d50783b */ /* 0x000e680000004200 */
[----:B------:R-:W2:Y:S04]  /*3570*/  LDSM.16.MT88.4 R76, [R7] ;  /* 0x00000000074c783b */ /* 0x000ea80000004200 */
[----:B------:R-:W3:Y:S04]  /*3580*/  LDSM.16.MT88.4 R152, [R6] ;  /* 0x000000000698783b */ /* 0x000ee80000004200 */
[----:B------:R-:W4:Y:S04]  /*3590*/  LDSM.16.MT88.4 R68, [R23+0x800] ;  /* 0x000800001744783b */ /* 0x000f280000004200 */
[----:B------:R-:W5:Y:S04]  /*35a0*/  LDSM.16.MT88.4 R72, [R13+0x800] ;  /* 0x000800000d48783b */ /* 0x000f680000004200 */
[----:B------:R-:W3:Y:S04]  /*35b0*/  LDSM.16.MT88.4 R136, [R7+0x800] ;  /* 0x000800000788783b */ /* 0x000ee80000004200 */
[----:B------:R-:W4:Y:S01]  /*35c0*/  LDSM.16.MT88.4 R8, [R6+0x800] ;  /* 0x000800000608783b */ /* 0x000f220000004200 */
[----:B------:R-:W-:-:S03]  /*35d0*/  LOP3.LUT R12, R24, 0x40, RZ, 0x3c, !PT ;  /* 0x00000040180c7812 */ /* 0x000fc600078e3cff */
[----:B------:R-:W-:Y:S04]  /*35e0*/  LDSM.16.MT88.4 R156, [R23+0x1800] ;  /* 0x00180000179c783b */ /* 0x000fe80000004200 */
[----:B------:R-:W-:Y:S01]  /*35f0*/  LDSM.16.M88.4 R148, [R12+0x4000] ;  /* 0x004000000c94783b */ /* 0x000fe20000000200 */
[-C--:B0-----:R-:W-:Y:S08]  /*3600*/  HMMA.16816.F32 R124, R124, R128.reuse, RZ ;  /* 0x000000807c7c723c */ /* 0x081ff000000018ff */
[-C--:B-1----:R-:W-:Y:S08]  /*3610*/  HMMA.16816.F32 R80, R80, R128.reuse, RZ ;  /* 0x000000805050723c */ /* 0x082ff000000018ff */
[-C--:B--2---:R-:W-:Y:S08]  /*3620*/  HMMA.16816.F32 R76, R76, R128.reuse, RZ ;  /* 0x000000804c4c723c */ /* 0x084ff000000018ff */
[----:B---3--:R-:W-:Y:S08]  /*3630*/  HMMA.16816.F32 R152, R152, R128, RZ ;  /* 0x000000809898723c */ /* 0x008ff000000018ff */
[-C--:B----4-:R-:W-:Y:S01]  /*3640*/  HMMA.16816.F32 R68, R68, R130.reuse, R124 ;  /* 0x000000824444723c */ /* 0x090fe2000000187c */
[----:B------:R-:W0:Y:S07]  /*3650*/  LDSM.16.MT88.4 R124, [R23+0x1000] ;  /* 0x00100000177c783b */ /* 0x000e2e0000004200 */
[-C--:B-----5:R-:W-:Y:S01]  /*3660*/  HMMA.16816.F32 R72, R72, R130.reuse, R80 ;  /* 0x000000824848723c */ /* 0x0a0fe20000001850 */
[----:B------:R-:W1:Y:S07]  /*3670*/  LDSM.16.MT88.4 R80, [R13+0x1000] ;  /* 0x001000000d50783b */ /* 0x000e6e0000004200 */
[-C--:B------:R-:W-:Y:S01]  /*3680*/  HMMA.16816.F32 R136, R136, R130.reuse, R76 ;  /* 0x000000828888723c */ /* 0x080fe2000000184c */
[----:B------:R-:W2:Y:S07]  /*3690*/  LDSM.16.MT88.4 R76, [R7+0x1000] ;  /* 0x00100000074c783b */ /* 0x000eae0000004200 */
[----:B------:R-:W-:Y:S01]  /*36a0*/  HMMA.16816.F32 R128, R8, R130, R152 ;  /* 0x000000820880723c */ /* 0x000fe20000001898 */
[----:B------:R-:W3:Y:S04]  /*36b0*/  LDSM.16.MT88.4 R8, [R6+0x1000] ;  /* 0x001000000608783b */ /* 0x000ee80000004200 */
[----:B------:R-:W4:Y:S03]  /*36c0*/  LDSM.16.MT88.4 R152, [R13+0x1800] ;  /* 0x001800000d98783b */ /* 0x000f260000004200 */
[-C--:B0-----:R-:W-:Y:S01]  /*36d0*/  HMMA.16816.F32 R68, R124, R148.reuse, R68 ;  /* 0x000000947c44723c */ /* 0x081fe20000001844 */
[----:B------:R-:W-:Y:S07]  /*36e0*/  LDSM.16.M88.4 R124, [R24+0x4080] ;  /* 0x00408000187c783b */ /* 0x000fee0000000200 */
[-C--:B-1----:R-:W-:Y:S01]  /*36f0*/  HMMA.16816.F32 R72, R80, R148.reuse, R72 ;  /* 0x000000945048723c */ /* 0x082fe20000001848 */
[----:B------:R-:W0:Y:S07]  /*3700*/  LDSM.16.MT88.4 R80, [R7+0x1800] ;  /* 0x001800000750783b */ /* 0x000e2e0000004200 */
[-C--:B--2---:R-:W-:Y:S01]  /*3710*/  HMMA.16816.F32 R136, R76, R148.reuse, R136 ;  /* 0x000000944c88723c */ /* 0x084fe20000001888 */
[----:B------:R-:W1:Y:S07]  /*3720*/  LDSM.16.MT88.4 R76, [R6+0x1800] ;  /* 0x00180000064c783b */ /* 0x000e6e0000004200 */
[----:B---3--:R-:W-:Y:S01]  /*3730*/  HMMA.16816.F32 R128, R8, R148, R128 ;  /* 0x000000940880723c */ /* 0x008fe20000001880 */
[----:B------:R-:W2:Y:S07]  /*3740*/  LDSM.16.MT88.4 R8, [R23+0x2000] ;  /* 0x002000001708783b */ /* 0x000eae0000004200 */
[-C--:B------:R-:W-:Y:S01]  /*3750*/  HMMA.16816.F32 R68, R156, R150.reuse, R68 ;  /* 0x000000969c44723c */ /* 0x080fe20000001844 */
[----:B------:R-:W-:Y:S07]  /*3760*/  LDSM.16.MT88.4 R156, [R7+0x2800] ;  /* 0x00280000079c783b */ /* 0x000fee0000004200 */
[-C--:B----4-:R-:W-:Y:S01]  /*3770*/  HMMA.16816.F32 R72, R152, R150.reuse, R72 ;  /* 0x000000969848723c */ /* 0x090fe20000001848 */
[----:B------:R-:W3:Y:S07]  /*3780*/  LDSM.16.MT88.4 R152, [R13+0x2000] ;  /* 0x002000000d98783b */ /* 0x000eee0000004200 */
[-C--:B0-----:R-:W-:Y:S01]  /*3790*/  HMMA.16816.F32 R80, R80, R150.reuse, R136 ;  /* 0x000000965050723c */ /* 0x081fe20000001888 */
[----:B------:R-:W0:Y:S07]  /*37a0*/  LDSM.16.MT88.4 R136, [R7+0x2000] ;  /* 0x002000000788783b */ /* 0x000e2e0000004200 */
[----:B-1----:R-:W-:Y:S01]  /*37b0*/  HMMA.16816.F32 R148, R76, R150, R128 ;  /* 0x000000964c94723c */ /* 0x002fe20000001880 */
[----:B------:R-:W1:Y:S04]  /*37c0*/  LDSM.16.MT88.4 R128, [R6+0x2000] ;  /* 0x002000000680783b */ /* 0x000e680000004200 */
[----:B------:R-:W-:Y:S03]  /*37d0*/  LDSM.16.MT88.4 R76, [R13+0x2800] ;  /* 0x002800000d4c783b */ /* 0x000fe60000004200 */
[-C--:B--2---:R-:W-:Y:S01]  /*37e0*/  HMMA.16816.F32 R8, R8, R124.reuse, R68 ;  /* 0x0000007c0808723c */ /* 0x084fe20000001844 */
[----:B------:R-:W2:Y:S07]  /*37f0*/  LDSM.16.MT88.4 R68, [R23+0x2800] ;  /* 0x002800001744783b */ /* 0x000eae0000004200 */
[-C--:B---3--:R-:W-:Y:S01]  /*3800*/  HMMA.16816.F32 R72, R152, R124.reuse, R72 ;  /* 0x0000007c9848723c */ /* 0x088fe20000001848 */
[----:B------:R-:W3:Y:S07]  /*3810*/  LDSM.16.MT88.4 R152, [R6+0x2800] ;  /* 0x002800000698783b */ /* 0x000eee0000004200 */
[-C--:B0-----:R-:W-:Y:S01]  /*3820*/  HMMA.16816.F32 R80, R136, R124.reuse, R80 ;  /* 0x0000007c8850723c */ /* 0x081fe20000001850 */
[----:B------:R-:W-:Y:S07]  /*3830*/  LDSM.16.MT88.4 R136, [R23+0x3000] ;  /* 0x003000001788783b */ /* 0x000fee0000004200 */
[----:B-1----:R-:W-:Y:S01]  /*3840*/  HMMA.16816.F32 R148, R128, R124, R148 ;  /* 0x0000007c8094723c */ /* 0x002fe20000001894 */
[----:B------:R-:W-:Y:S07]  /*3850*/  LDSM.16.MT88.4 R128, [R13+0x3000] ;  /* 0x003000000d80783b */ /* 0x000fee0000004200 */
[-C--:B--2---:R-:W-:Y:S01]  /*3860*/  HMMA.16816.F32 R8, R68, R126.reuse, R8 ;  /* 0x0000007e4408723c */ /* 0x084fe20000001808 */
[----:B------:R-:W0:Y:S07]  /*3870*/  LDSM.16.M88.4 R68, [R12+0x4080] ;  /* 0x004080000c44783b */ /* 0x000e2e0000000200 */
[-C--:B------:R-:W-:Y:S01]  /*3880*/  HMMA.16816.F32 R76, R76, R126.reuse, R72 ;  /* 0x0000007e4c4c723c */ /* 0x080fe20000001848 */
[----:B------:R-:W1:Y:S07]  /*3890*/  LDSM.16.MT88.4 R72, [R7+0x3000] ;  /* 0x003000000748783b */ /* 0x000e6e0000004200 */
[-C--:B------:R-:W-:Y:S08]  /*38a0*/  HMMA.16816.F32 R80, R156, R126.reuse, R80 ;  /* 0x0000007e9c50723c */ /* 0x080ff00000001850 */
[----:B---3--:R-:W-:Y:S01]  /*38b0*/  HMMA.16816.F32 R124, R152, R126, R148 ;  /* 0x0000007e987c723c */ /* 0x008fe20000001894 */
[----:B------:R-:W2:Y:S04]  /*38c0*/  LDSM.16.MT88.4 R152, [R6+0x3000] ;  /* 0x003000000698783b */ /* 0x000ea80000004200 */
[----:B------:R-:W3:Y:S03]  /*38d0*/  LDSM.16.MT88.4 R148, [R23+0x3800] ;  /* 0x003800001794783b */ /* 0x000ee60000004200 */
[-C--:B0-----:R-:W-:Y:S01]  /*38e0*/  HMMA.16816.F32 R8, R136, R68.reuse, R8 ;  /* 0x000000448808723c */ /* 0x081fe20000001808 */
[----:B------:R-:W0:Y:S07]  /*38f0*/  LDSM.16.MT88.4 R136, [R13+0x3800] ;  /* 0x003800000d88783b */ /* 0x000e2e0000004200 */
[-C--:B------:R-:W-:Y:S01]  /*3900*/  HMMA.16816.F32 R76, R128, R68.reuse, R76 ;  /* 0x00000044804c723c */ /* 0x080fe2000000184c */
[----:B------:R-:W4:Y:S07]  /*3910*/  LDSM.16.MT88.4 R128, [R7+0x3800] ;  /* 0x003800000780783b */ /* 0x000f2e0000004200 */
[-C--:B-1----:R-:W-:Y:S01]  /*3920*/  HMMA.16816.F32 R72, R72, R68.reuse, R80 ;  /* 0x000000444848723c */ /* 0x082fe20000001850 */
[----:B------:R-:W1:Y:S07]  /*3930*/  LDSM.16.MT88.4 R80, [R6+0x3800] ;  /* 0x003800000650783b */ /* 0x000e6e0000004200 */
[----:B--2---:R-:W-:Y:S08]  /*3940*/  HMMA.16816.F32 R124, R152, R68, R124 ;  /* 0x00000044987c723c */ /* 0x004ff0000000187c */
[-C--:B---3--:R-:W-:Y:S08]  /*3950*/  HMMA.16816.F32 R8, R148, R70.reuse, R8 ;  /* 0x000000469408723c */ /* 0x088ff00000001808 */
[-C--:B0-----:R-:W-:Y:S08]  /*3960*/  HMMA.16816.F32 R76, R136, R70.reuse, R76 ;  /* 0x00000046884c723c */ /* 0x081ff0000000184c */
[-C--:B----4-:R-:W-:Y:S08]  /*3970*/  HMMA.16816.F32 R72, R128, R70.reuse, R72 ;  /* 0x000000468048723c */ /* 0x090ff00000001848 */
[----:B-1----:R-:W-:Y:S01]  /*3980*/  HMMA.16816.F32 R68, R80, R70, R124 ;  /* 0x000000465044723c */ /* 0x002fe2000000187c */
[----:B------:R-:W-:-:S02]  /*3990*/  FMUL R130, R8, c[0x0][0x188] ;  /* 0x0000620008827a20 */ /* 0x000fc40000400000 */
[----:B------:R-:W-:Y:S02]  /*39a0*/  FMUL R12, R9, c[0x0][0x188] ;  /* 0x00006200090c7a20 */ /* 0x000fe40000400000 */
[----:B------:R-:W-:Y:S02]  /*39b0*/  FMUL R128, R10, c[0x0][0x188] ;  /* 0x000062000a807a20 */ /* 0x000fe40000400000 */
[----:B------:R-:W-:Y:S02]  /*39c0*/  FMUL R7, R11, c[0x0][0x188] ;  /* 0x000062000b077a20 */ /* 0x000fe40000400000 */
[----:B------:R-:W-:Y:S02]  /*39d0*/  FMUL R127, R76, c[0x0][0x188] ;  /* 0x000062004c7f7a20 */ /* 0x000fe40000400000 */
[----:B------:R-:W-:Y:S01]  /*39e0*/  FMUL R6, R77, c[0x0][0x188] ;  /* 0x000062004d067a20 */ /* 0x000fe20000400000 */
[----:B------:R-:W-:Y:S01]  /*39f0*/  FMNMX R130, R130, R12, !PT ;  /* 0x0000000c82827209 */ /* 0x000fe20007800000 */
[----:B------:R-:W-:Y:S01]  /*3a00*/  FMUL R126, R78, c[0x0][0x188] ;  /* 0x000062004e7e7a20 */ /* 0x000fe20000400000 */
[----:B------:R-:W-:Y:S01]  /*3a10*/  FMNMX R128, R128, R7, !PT ;  /* 0x0000000780807209 */ /* 0x000fe20007800000 */
[----:B------:R-:W-:Y:S01]  /*3a20*/  FMUL R80, R79, c[0x0][0x188] ;  /* 0x000062004f507a20 */ /* 0x000fe20000400000 */
[----:B------:R-:W-:Y:S01]  /*3a30*/  FMNMX R127, R127, R6, !PT ;  /* 0x000000067f7f7209 */ /* 0x000fe20007800000 */
[----:B------:R-:W-:-:S02]  /*3a40*/  FMUL R125, R72, c[0x0][0x188] ;  /* 0x00006200487d7a20 */ /* 0x000fc40000400000 */
[----:B------:R-:W-:Y:S02]  /*3a50*/  FMUL R13, R73, c[0x0][0x188] ;  /* 0x00006200490d7a20 */ /* 0x000fe40000400000 */
[----:B------:R-:W-:Y:S02]  /*3a60*/  FMUL R124, R74, c[0x0][0x188] ;  /* 0x000062004a7c7a20 */ /* 0x000fe40000400000 */
[----:B------:R-:W-:Y:S02]  /*3a70*/  FMUL R12, R75, c[0x0][0x188] ;  /* 0x000062004b0c7a20 */ /* 0x000fe40000400000 */
[----:B------:R-:W-:Y:S02]  /*3a80*/  FMUL R83, R68, c[0x0][0x188] ;  /* 0x0000620044537a20 */ /* 0x000fe40000400000 */
[----:B------:R-:W-:Y:S02]  /*3a90*/  FMUL R7, R69, c[0x0][0x188] ;  /* 0x0000620045077a20 */ /* 0x000fe40000400000 */
[----:B------:R-:W-:-:S02]  /*3aa0*/  FMUL R82, R70, c[0x0][0x188] ;  /* 0x0000620046527a20 */ /* 0x000fc40000400000 */
[----:B------:R-:W-:Y:S01]  /*3ab0*/  FMUL R6, R71, c[0x0][0x188] ;  /* 0x0000620047067a20 */ /* 0x000fe20000400000 */
[----:B------:R-:W-:Y:S02]  /*3ac0*/  FMNMX R126, R126, R80, !PT ;  /* 0x000000507e7e7209 */ /* 0x000fe40007800000 */
[----:B------:R-:W-:Y:S02]  /*3ad0*/  FMNMX R125, R125, R13, !PT ;  /* 0x0000000d7d7d7209 */ /* 0x000fe40007800000 */
[----:B------:R-:W-:Y:S02]  /*3ae0*/  FMNMX R124, R124, R12, !PT ;  /* 0x0000000c7c7c7209 */ /* 0x000fe40007800000 */
[----:B------:R-:W-:Y:S02]  /*3af0*/  FMNMX R83, R83, R7, !PT ;  /* 0x0000000753537209 */ /* 0x000fe40007800000 */
[----:B------:R-:W-:Y:S01]  /*3b00*/  FMNMX R82, R82, R6, !PT ;  /* 0x0000000652527209 */ /* 0x000fe20007800000 */
[----:B------:R-:W0:Y:S04]  /*3b10*/  SHFL.BFLY PT, R131, R130, 0x2, 0x1f ;  /* 0x0c401f0082837f89 */ /* 0x000e2800000e0000 */
[----:B------:R-:W1:Y:S04]  /*3b20*/  SHFL.BFLY PT, R129, R128, 0x2, 0x1f ;  /* 0x0c401f0080817f89 */ /* 0x000e6800000e0000 */
[----:B------:R-:W2:Y:S04]  /*3b30*/  SHFL.BFLY PT, R12, R127, 0x2, 0x1f ;  /* 0x0c401f007f0c7f89 */ /* 0x000ea800000e0000 */
[----:B------:R-:W3:Y:S04]  /*3b40*/  SHFL.BFLY PT, R13, R126, 0x2, 0x1f ;  /* 0x0c401f007e0d7f89 */ /* 0x000ee800000e0000 */
[----:B------:R-:W4:Y:S04]  /*3b50*/  SHFL.BFLY PT, R80, R125, 0x2, 0x1f ;  /* 0x0c401f007d507f89 */ /* 0x000f2800000e0000 */
[----:B------:R-:W5:Y:S04]  /*3b60*/  SHFL.BFLY PT, R81, R124, 0x2, 0x1f ;  /* 0x0c401f007c517f89 */ /* 0x000f6800000e0000 */
[----:B------:R-:W5:Y:S04]  /*3b70*/  SHFL.BFLY PT, R6, R83, 0x2, 0x1f ;  /* 0x0c401f0053067f89 */ /* 0x000f6800000e0000 */
[----:B------:R-:W5:Y:S01]  /*3b80*/  SHFL.BFLY PT, R7, R82, 0x2, 0x1f ;  /* 0x0c401f0052077f89 */ /* 0x000f6200000e0000 */
[----:B0-----:R-:W-:-:S02]  /*3b90*/  FMNMX R131, R130, R131, !PT ;  /* 0x0000008382837209 */ /* 0x001fc40007800000 */
[----:B-1----:R-:W-:Y:S02]  /*3ba0*/  FMNMX R129, R128, R129, !PT ;  /* 0x0000008180817209 */ /* 0x002fe40007800000 */
[----:B--2---:R-:W-:Y:S02]  /*3bb0*/  FMNMX R12, R127, R12, !PT ;  /* 0x0000000c7f0c7209 */ /* 0x004fe40007800000 */
[----:B---3--:R-:W-:Y:S02]  /*3bc0*/  FMNMX R13, R126, R13, !PT ;  /* 0x0000000d7e0d7209 */ /* 0x008fe40007800000 */
[----:B----4-:R-:W-:Y:S02]  /*3bd0*/  FMNMX R80, R125, R80, !PT ;  /* 0x000000507d507209 */ /* 0x010fe40007800000 */
[----:B-----5:R-:W-:Y:S02]  /*3be0*/  FMNMX R81, R124, R81, !PT ;  /* 0x000000517c517209 */ /* 0x020fe40007800000 */
[----:B------:R-:W-:-:S02]  /*3bf0*/  FMNMX R6, R83, R6, !PT ;  /* 0x0000000653067209 */ /* 0x000fc40007800000 */
[----:B------:R-:W-:Y:S01]  /*3c00*/  FMNMX R7, R82, R7, !PT ;  /* 0x0000000752077209 */ /* 0x000fe20007800000 */
[----:B------:R-:W-:Y:S04]  /*3c10*/  SHFL.BFLY PT, R83, R129, 0x1, 0x1f ;  /* 0x0c201f0081537f89 */ /* 0x000fe800000e0000 */
[----:B------:R-:W0:Y:S04]  /*3c20*/  SHFL.BFLY PT, R82, R131, 0x1, 0x1f ;  /* 0x0c201f0083527f89 */ /* 0x000e2800000e0000 */
[----:B------:R-:W1:Y:S04]  /*3c30*/  SHFL.BFLY PT, R124, R12, 0x1, 0x1f ;  /* 0x0c201f000c7c7f89 */ /* 0x000e6800000e0000 */
[----:B------:R-:W2:Y:S04]  /*3c40*/  SHFL.BFLY PT, R125, R13, 0x1, 0x1f ;  /* 0x0c201f000d7d7f89 */ /* 0x000ea800000e0000 */
[----:B------:R-:W3:Y:S04]  /*3c50*/  SHFL.BFLY PT, R126, R80, 0x1, 0x1f ;  /* 0x0c201f00507e7f89 */ /* 0x000ee800000e0000 */
[----:B------:R-:W4:Y:S04]  /*3c60*/  SHFL.BFLY PT, R127, R81, 0x1, 0x1f ;  /* 0x0c201f00517f7f89 */ /* 0x000f2800000e0000 */
[----:B------:R-:W5:Y:S04]  /*3c70*/  SHFL.BFLY PT, R128, R6, 0x1, 0x1f ;  /* 0x0c201f0006807f89 */ /* 0x000f6800000e0000 */
[----:B------:R-:W5:Y:S01]  /*3c80*/  SHFL.BFLY PT, R130, R7, 0x1, 0x1f ;  /* 0x0c201f0007827f89 */ /* 0x000f6200000e0000 */
[----:B0-----:R-:W-:-:S03]  /*3c90*/  FMNMX R82, R131, R82, !PT ;  /* 0x0000005283527209 */ /* 0x001fc60007800000 */
[----:B------:R-:W-:Y:S01]  /*3ca0*/  BAR.SYNC.DEFER_BLOCKING 0x0 ;  /* 0x0000000000007b1d */ /* 0x000fe20000010000 */
[----:B------:R-:W-:Y:S02]  /*3cb0*/  FMNMX R83, R129, R83, !PT ;  /* 0x0000005381537209 */ /* 0x000fe40007800000 */
[----:B-1----:R-:W-:Y:S02]  /*3cc0*/  FMNMX R124, R12, R124, !PT ;  /* 0x0000007c0c7c7209 */ /* 0x002fe40007800000 */
[----:B--2---:R-:W-:Y:S01]  /*3cd0*/  FMNMX R125, R13, R125, !PT ;  /* 0x0000007d0d7d7209 */ /* 0x004fe20007800000 */
[----:B------:R-:W0:Y:S01]  /*3ce0*/  S2R R145, SR_TID.X ;  /* 0x0000000000917919 */ /* 0x000e220000002100 */
[----:B---3--:R-:W-:Y:S02]  /*3cf0*/  FMNMX R126, R80, R126, !PT ;  /* 0x0000007e507e7209 */ /* 0x008fe40007800000 */
[----:B----4-:R-:W-:Y:S02]  /*3d00*/  FMNMX R127, R81, R127, !PT ;  /* 0x0000007f517f7209 */ /* 0x010fe40007800000 */
[----:B-----5:R-:W-:-:S02]  /*3d10*/  FMNMX R128, R6, R128, !PT ;  /* 0x0000008006807209 */ /* 0x020fc40007800000 */
[----:B------:R-:W-:Y:S01]  /*3d20*/  FMNMX R130, R7, R130, !PT ;  /* 0x0000008207827209 */ /* 0x000fe20007800000 */
[----:B------:R-:W-:Y:S04]  /*3d30*/  @!P0 STS [R20+0x4000], R82 ;  /* 0x0040005214008388 */ /* 0x000fe80000000800 */
[----:B------:R-:W-:Y:S04]  /*3d40*/  @!P0 STS [R20+0x4080], R83 ;  /* 0x0040805314008388 */ /* 0x000fe80000000800 */
[----:B------:R-:W-:Y:S04]  /*3d50*/  @!P0 STS [R20+0x4100], R124 ;  /* 0x0041007c14008388 */ /* 0x000fe80000000800 */
[----:B------:R-:W-:Y:S04]  /*3d60*/  @!P0 STS [R20+0x4180], R125 ;  /* 0x0041807d14008388 */ /* 0x000fe80000000800 */
[----:B------:R-:W-:Y:S04]  /*3d70*/  @!P0 STS [R20+0x4200], R126 ;  /* 0x0042007e14008388 */ /* 0x000fe80000000800 */
[----:B------:R-:W-:Y:S04]  /*3d80*/  @!P0 STS [R20+0x4280], R127 ;  /* 0x0042807f14008388 */ /* 0x000fe80000000800 */
[----:B------:R-:W-:Y:S04]  /*3d90*/  @!P0 STS [R20+0x4300], R128 ;  /* 0x0043008014008388 */ /* 0x000fe80000000800 */
[----:B------:R-:W-:Y:S01]  /*3da0*/  @!P0 STS [R20+0x4380], R130 ;  /* 0x0043808214008388 */ /* 0x000fe20000000800 */
[----:B0-----:R-:W-:-:S03]  /*3db0*/  LOP3.LUT R146, R145, 0x7f, RZ, 0xc0, !PT ;  /* 0x0000007f91927812 */ /* 0x001fc600078ec0ff */
[----:B------:R-:W-:Y:S06]  /*3dc0*/  BAR.SYNC.DEFER_BLOCKING 0x0 ;  /* 0x0000000000007b1d */ /* 0x000fec0000010000 */
[----:B------:R-:W0:Y:S04]  /*3dd0*/  LDS R12, [R146.X4+0x4000] ;  /* 0x00400000920c7984 */ /* 0x000e280000004800 */
[----:B------:R-:W1:Y:S04]  /*3de0*/  LDS R6, [R146.X4+0x4200] ;  /* 0x0042000092067984 */ /* 0x000e680000004800 */
[----:B0-----:R-:W0:Y:S04]  /*3df0*/  SHFL.BFLY PT, R13, R12, 0x2, 0x1f ;  /* 0x0c401f000c0d7f89 */ /* 0x001e2800000e0000 */
[----:B-1----:R-:W1:Y:S01]  /*3e00*/  SHFL.BFLY PT, R7, R6, 0x2, 0x1f ;  /* 0x0c401f0006077f89 */ /* 0x002e6200000e0000 */
[----:B0-----:R-:W-:-:S02]  /*3e10*/  FMNMX R13, R12, R13, !PT ;  /* 0x0000000d0c0d7209 */ /* 0x001fc40007800000 */
[----:B-1----:R-:W-:-:S03]  /*3e20*/  FMNMX R7, R6, R7, !PT ;  /* 0x0000000706077209 */ /* 0x002fc60007800000 */
[----:B------:R-:W0:Y:S04]  /*3e30*/  SHFL.BFLY PT, R6, R13, 0x1, 0x1f ;  /* 0x0c201f000d067f89 */ /* 0x000e2800000e0000 */
[----:B------:R-:W1:Y:S01]  /*3e40*/  SHFL.BFLY PT, R12, R7, 0x1, 0x1f ;  /* 0x0c201f00070c7f89 */ /* 0x000e6200000e0000 */
[----:B0-----:R-:W-:Y:S02]  /*3e50*/  FMNMX R6, R13, R6, !PT ;  /* 0x000000060d067209 */ /* 0x001fe40007800000 */
[----:B-1----:R-:W-:-:S03]  /*3e60*/  FMNMX R12, R7, R12, !PT ;  /* 0x0000000c070c7209 */ /* 0x002fc60007800000 */
[----:B------:R-:W-:Y:S04]  /*3e70*/  @!P0 STS [R146.X4+0x4000], R6 ;  /* 0x0040000692008388 */ /* 0x000fe80000004800 */
[----:B------:R-:W-:Y:S04]  /*3e80*/  @!P0 STS [R146.X4+0x4200], R12 ;  /* 0x0042000c92008388 */ /* 0x000fe80000004800 */
[----:B------:R-:W-:Y:S06]  /*3e90*/  BAR.SYNC.DEFER_BLOCKING 0x0 ;  /* 0x0000000000007b1d */ /* 0x000fec0000010000 */
[----:B------:R-:W0:Y:S04]  /*3ea0*/  LDS R6, [R252.X4+0x4000] ;  /* 0x00400000fc067984 */ /* 0x000e280000004800 */
[----:B------:R-:W1:Y:S04]  /*3eb0*/  LDS R7, [R252.X4+0x4080] ;  /* 0x00408000fc077984 */ /* 0x000e680000004800 */
[----:B------:R-:W2:Y:S04]  /*3ec0*/  LDS R12, [R252.X4+0x4100] ;  /* 0x00410000fc0c7984 */ /* 0x000ea80000004800 */
[----:B------:R-:W3:Y:S04]  /*3ed0*/  LDS R13, [R252.X4+0x4180] ;  /* 0x00418000fc0d7984 */ /* 0x000ee80000004800 */
[----:B------:R-:W4:Y:S01]  /*3ee0*/  LDS R82, [R252.X4+0x4200] ;  /* 0x00420000fc527984 */ /* 0x000f220000004800 */
[----:B0-----:R-:W-:-:S05]  /*3ef0*/  FMNMX R6, R6, R43, !PT ;  /* 0x0000002b06067209 */ /* 0x001fca0007800000 */
[----:B------:R-:W-:Y:S01]  /*3f00*/  FFMA R9, R9, c[0x0][0x188], -R6 ;  /* 0x0000620009097a23 */ /* 0x000fe20000000806 */
[----:B-1----:R-:W-:-:S03]  /*3f10*/  FMNMX R7, R7, R42, !PT ;  /* 0x0000002a07077209 */ /* 0x002fc60007800000 */
[----:B------:R-:W-:-:S04]  /*3f20*/  FMUL R9, R9, 1.4426950216293334961 ;  /* 0x3fb8aa3b09097820 */ /* 0x000fc80000400000 */
[----:B------:R0:W-:Y:S01]  /*3f30*/  MUFU.EX2 R81, R9 ;  /* 0x0000000900517308 */ /* 0x0001e20000000800 */
[----:B------:R-:W-:Y:S02]  /*3f40*/  FFMA R80, R8, c[0x0][0x188], -R6 ;  /* 0x0000620008507a23 */ /* 0x000fe40000000806 */
[----:B0-----:R-:W-:Y:S02]  /*3f50*/  FFMA R9, R11, c[0x0][0x188], -R7 ;  /* 0x000062000b097a23 */ /* 0x001fe40000000807 */
[----:B------:R-:W0:Y:S02]  /*3f60*/  LDS R11, [R252.X4+0x4280] ;  /* 0x00428000fc0b7984 */ /* 0x000e240000004800 */
[----:B------:R-:W-:Y:S01]  /*3f70*/  FMUL R9, R9, 1.4426950216293334961 ;  /* 0x3fb8aa3b09097820 */ /* 0x000fe20000400000 */
[----:B--2---:R-:W-:Y:S02]  /*3f80*/  FMNMX R8, R12, R41, !PT ;  /* 0x000000290c087209 */ /* 0x004fe40007800000 */
[----:B------:R-:W1:Y:S01]  /*3f90*/  LDS R12, [R252.X4+0x4300] ;  /* 0x00430000fc0c7984 */ /* 0x000e620000004800 */
[----:B------:R3:W-:Y:S02]  /*3fa0*/  MUFU.EX2 R136, R9 ;  /* 0x0000000900887308 */ /* 0x0007e40000000800 */
[----:B---3--:R-:W-:-:S02]  /*3fb0*/  FMNMX R9, R13, R40, !PT ;  /* 0x000000280d097209 */ /* 0x008fc40007800000 */
[----:B------:R-:W2:Y:S01]  /*3fc0*/  LDS R13, [R252.X4+0x4380] ;  /* 0x00438000fc0d7984 */ /* 0x000ea20000004800 */
[----:B------:R-:W-:Y:S02]  /*3fd0*/  FFMA R10, R10, c[0x0][0x188], -R7 ;  /* 0x000062000a0a7a23 */ /* 0x000fe40000000807 */
[--C-:B------:R-:W-:Y:S02]  /*3fe0*/  FFMA R77, R77, c[0x0][0x188], -R8.reuse ;  /* 0x000062004d4d7a23 */ /* 0x100fe40000000808 */
[----:B------:R-:W-:Y:S02]  /*3ff0*/  FMUL R10, R10, 1.4426950216293334961 ;  /* 0x3fb8aa3b0a0a7820 */ /* 0x000fe40000400000 */
[----:B------:R-:W-:Y:S02]  /*4000*/  FFMA R76, R76, c[0x0][0x188], -R8 ;  /* 0x000062004c4c7a23 */ /* 0x000fe40000000808 */
[----:B------:R4:W-:Y:S01]  /*4010*/  MUFU.EX2 R131, R10 ;  /* 0x0000000a00837308 */ /* 0x0009e20000000800 */
[----:B------:R-:W-:-:S02]  /*4020*/  FMUL R77, R77, 1.4426950216293334961 ;  /* 0x3fb8aa3b4d4d7820 */ /* 0x000fc40000400000 */
[----:B------:R-:W-:Y:S01]  /*4030*/  FMUL R76, R76, 1.4426950216293334961 ;  /* 0x3fb8aa3b4c4c7820 */ /* 0x000fe20000400000 */
[----:B----4-:R-:W-:-:S04]  /*4040*/  FMNMX R10, R82, R18, !PT ;  /* 0x00000012520a7209 */ /* 0x010fc80007800000 */
[----:B------:R3:W-:Y:S01]  /*4050*/  MUFU.EX2 R152, R77 ;  /* 0x0000004d00987308 */ /* 0x0007e20000000800 */
[----:B0-----:R-:W-:Y:S01]  /*4060*/  FMNMX R11, R11, R134, !PT ;  /* 0x000000860b0b7209 */ /* 0x001fe20007800000 */
[----:B---3--:R-:W-:-:S06]  /*4070*/  FFMA R77, R72, c[0x0][0x188], -R10 ;  /* 0x00006200484d7a23 */ /* 0x008fcc000000080a */
[----:B------:R0:W-:Y:S01]  /*4080*/  MUFU.EX2 R139, R76 ;  /* 0x0000004c008b7308 */ /* 0x0001e20000000800 */
[----:B------:R-:W-:Y:S02]  /*4090*/  FMUL R77, R77, 1.4426950216293334961 ;  /* 0x3fb8aa3b4d4d7820 */ /* 0x000fe40000400000 */
[----:B0-----:R-:W-:Y:S02]  /*40a0*/  FFMA R76, R78, c[0x0][0x188], -R9 ;  /* 0x000062004e4c7a23 */ /* 0x001fe40000000809 */
[----:B------:R-:W-:-:S03]  /*40b0*/  FFMA R78, R73, c[0x0][0x188], -R10 ;  /* 0x00006200494e7a23 */ /* 0x000fc6000000080a */
[----:B------:R0:W-:Y:S01]  /*40c0*/  MUFU.EX2 R73, R77 ;  /* 0x0000004d00497308 */ /* 0x0001e20000000800 */
[----:B------:R-:W-:Y:S01]  /*40d0*/  FMUL R78, R78, 1.4426950216293334961 ;  /* 0x3fb8aa3b4e4e7820 */ /* 0x000fe20000400000 */
[----:B-1----:R-:W-:Y:S02]  /*40e0*/  FMNMX R12, R12, R133, !PT ;  /* 0x000000850c0c7209 */ /* 0x002fe40007800000 */
[----:B--2---:R-:W-:Y:S01]  /*40f0*/  FMNMX R13, R13, R132, !PT ;  /* 0x000000840d0d7209 */ /* 0x004fe20007800000 */
[----:B0-----:R-:W-:-:S03]  /*4100*/  FFMA R77, R74, c[0x0][0x188], -R11 ;  /* 0x000062004a4d7a23 */ /* 0x001fc6000000080b */
[----:B------:R0:W-:Y:S01]  /*4110*/  MUFU.EX2 R74, R78 ;  /* 0x0000004e004a7308 */ /* 0x0001e20000000800 */
[----:B------:R-:W-:Y:S02]  /*4120*/  FFMA R79, R79, c[0x0][0x188], -R9 ;  /* 0x000062004f4f7a23 */ /* 0x000fe40000000809 */
[--C-:B------:R-:W-:Y:S02]  /*4130*/  FFMA R68, R68, c[0x0][0x188], -R12.reuse ;  /* 0x0000620044447a23 */ /* 0x100fe4000000080c */
[----:B------:R-:W-:Y:S02]  /*4140*/  FFMA R69, R69, c[0x0][0x188], -R12 ;  /* 0x0000620045457a23 */ /* 0x000fe4000000080c */
[----:B0-----:R-:W-:Y:S02]  /*4150*/  FMUL R78, R77, 1.4426950216293334961 ;  /* 0x3fb8aa3b4d4e7820 */ /* 0x001fe40000400000 */
[----:B------:R-:W-:Y:S02]  /*4160*/  FFMA R77, R75, c[0x0][0x188], -R11 ;  /* 0x000062004b4d7a23 */ /* 0x000fe4000000080b */
[----:B------:R-:W-:-:S02]  /*4170*/  FFMA R70, R70, c[0x0][0x188], -R13 ;  /* 0x0000620046467a23 */ /* 0x000fc4000000080d */
[----:B------:R-:W-:Y:S02]  /*4180*/  FFMA R71, R71, c[0x0][0x188], -R13 ;  /* 0x0000620047477a23 */ /* 0x000fe4000000080d */
[----:B------:R-:W-:Y:S02]  /*4190*/  FMUL R80, R80, 1.4426950216293334961 ;  /* 0x3fb8aa3b50507820 */ /* 0x000fe40000400000 */
[----:B------:R-:W-:Y:S02]  /*41a0*/  FMUL R76, R76, 1.4426950216293334961 ;  /* 0x3fb8aa3b4c4c7820 */ /* 0x000fe40000400000 */
[----:B------:R-:W-:Y:S02]  /*41b0*/  FMUL R77, R77, 1.4426950216293334961 ;  /* 0x3fb8aa3b4d4d7820 */ /* 0x000fe40000400000 */
[----:B------:R-:W-:Y:S02]  /*41c0*/  FMUL R79, R79, 1.4426950216293334961 ;  /* 0x3fb8aa3b4f4f7820 */ /* 0x000fe40000400000 */
[----:B------:R-:W-:-:S02]  /*41d0*/  FMUL R68, R68, 1.4426950216293334961 ;  /* 0x3fb8aa3b44447820 */ /* 0x000fc40000400000 */
[----:B------:R-:W-:Y:S02]  /*41e0*/  FMUL R69, R69, 1.4426950216293334961 ;  /* 0x3fb8aa3b45457820 */ /* 0x000fe40000400000 */
[----:B------:R-:W-:Y:S02]  /*41f0*/  FMUL R70, R70, 1.4426950216293334961 ;  /* 0x3fb8aa3b46467820 */ /* 0x000fe40000400000 */
[----:B------:R-:W-:Y:S01]  /*4200*/  FMUL R71, R71, 1.4426950216293334961 ;  /* 0x3fb8aa3b47477820 */ /* 0x000fe20000400000 */
[----:B------:R-:W0:Y:S08]  /*4210*/  MUFU.EX2 R80, R80 ;  /* 0x0000005000507308 */ /* 0x000e300000000800 */
[----:B------:R-:W-:Y:S08]  /*4220*/  MUFU.EX2 R76, R76 ;  /* 0x0000004c004c7308 */ /* 0x000ff00000000800 */
[----:B------:R-:W1:Y:S08]  /*4230*/  MUFU.EX2 R72, R79 ;  /* 0x0000004f00487308 */ /* 0x000e700000000800 */
[----:B------:R-:W-:Y:S08]  /*4240*/  MUFU.EX2 R75, R78 ;  /* 0x0000004e004b7308 */ /* 0x000ff00000000800 */
[----:B------:R-:W2:Y:S08]  /*4250*/  MUFU.EX2 R77, R77 ;  /* 0x0000004d004d7308 */ /* 0x000eb00000000800 */
[----:B------:R-:W-:Y:S08]  /*4260*/  MUFU.EX2 R137, R68 ;  /* 0x0000004400897308 */ /* 0x000ff00000000800 */
[----:B------:R-:W3:Y:S08]  /*4270*/  MUFU.EX2 R138, R69 ;  /* 0x00000045008a7308 */ /* 0x000ef00000000800 */
[----:B------:R-:W-:Y:S08]  /*4280*/  MUFU.EX2 R153, R70 ;  /* 0x0000004600997308 */ /* 0x000ff00000000800 */
[----:B------:R-:W4:Y:S01]  /*4290*/  MUFU.EX2 R145, R71 ;  /* 0x0000004700917308 */ /* 0x000f220000000800 */
[----:B0-----:R-:W-:-:S02]  /*42a0*/  FADD R128, R80, R81 ;  /* 0x0000005150807221 */ /* 0x001fc40000000000 */
[----:B------:R-:W-:Y:S02]  /*42b0*/  FADD R129, R131, R136 ;  /* 0x0000008883817221 */ /* 0x000fe40000000000 */
[----:B------:R-:W-:Y:S02]  /*42c0*/  FADD R126, R139, R152 ;  /* 0x000000988b7e7221 */ /* 0x000fe40000000000 */
[----:B-1----:R-:W-:Y:S02]  /*42d0*/  FADD R125, R76, R72 ;  /* 0x000000484c7d7221 */ /* 0x002fe40000000000 */
[----:B------:R-:W-:Y:S02]  /*42e0*/  FADD R124, R73, R74 ;  /* 0x0000004a497c7221 */ /* 0x000fe40000000000 */
[----:B--2---:R-:W-:Y:S02]  /*42f0*/  FADD R83, R75, R77 ;  /* 0x0000004d4b537221 */ /* 0x004fe40000000000 */
[----:B---3--:R-:W-:-:S02]  /*4300*/  FADD R82, R137, R138 ;  /* 0x0000008a89527221 */ /* 0x008fc40000000000 */
[----:B----4-:R-:W-:Y:S01]  /*4310*/  FADD R79, R153, R145 ;  /* 0x00000091994f7221 */ /* 0x010fe20000000000 */
        /* <DEDUP_REMOVED lines=8> */
[----:B0-----:R-:W-:-:S02]  /*43a0*/  FADD R130, R128, R130 ;  /* 0x0000008280827221 */ /* 0x001fc40000000000 */
[----:B-1----:R-:W-:Y:S02]  /*43b0*/  FADD R135, R129, R135 ;  /* 0x0000008781877221 */ /* 0x002fe40000000000 */
[----:B--2---:R-:W-:Y:S02]  /*43c0*/  FADD R127, R126, R127 ;  /* 0x0000007f7e7f7221 */ /* 0x004fe40000000000 */
[----:B---3--:R-:W-:Y:S02]  /*43d0*/  FADD R70, R125, R70 ;  /* 0x000000467d467221 */ /* 0x008fe40000000000 */
[----:B----4-:R-:W-:Y:S02]  /*43e0*/  FADD R71, R124, R71 ;  /* 0x000000477c477221 */ /* 0x010fe40000000000 */
[----:B-----5:R-:W-:Y:S02]  /*43f0*/  FADD R78, R83, R78 ;  /* 0x0000004e534e7221 */ /* 0x020fe40000000000 */
[----:B------:R-:W-:-:S02]  /*4400*/  FADD R68, R82, R68 ;  /* 0x0000004452447221 */ /* 0x000fc40000000000 */
[----:B------:R-:W-:Y:S01]  /*4410*/  FADD R69, R79, R69 ;  /* 0x000000454f457221 */ /* 0x000fe20000000000 */
        /* <DEDUP_REMOVED lines=8> */
[----:B0-----:R-:W-:-:S03]  /*44a0*/  FADD R79, R130, R79 ;  /* 0x0000004f824f7221 */ /* 0x001fc60000000000 */
[----:B------:R-:W-:Y:S01]  /*44b0*/  BAR.SYNC.DEFER_BLOCKING 0x0 ;  /* 0x0000000000007b1d */ /* 0x000fe20000010000 */
[----:B------:R-:W-:Y:S02]  /*44c0*/  FADD R82, R135, R82 ;  /* 0x0000005287527221 */ /* 0x000fe40000000000 */
[----:B-1----:R-:W-:Y:S02]  /*44d0*/  FADD R83, R127, R83 ;  /* 0x000000537f537221 */ /* 0x002fe40000000000 */
[----:B--2---:R-:W-:Y:S02]  /*44e0*/  FADD R124, R70, R124 ;  /* 0x0000007c467c7221 */ /* 0x004fe40000000000 */
[----:B---3--:R-:W-:Y:S02]  /*44f0*/  FADD R125, R71, R125 ;  /* 0x0000007d477d7221 */ /* 0x008fe40000000000 */
[----:B----4-:R-:W-:Y:S02]  /*4500*/  FADD R126, R78, R126 ;  /* 0x0000007e4e7e7221 */ /* 0x010fe40000000000 */
[----:B-----5:R-:W-:-:S02]  /*4510*/  FADD R128, R68, R128 ;  /* 0x0000008044807221 */ /* 0x020fc40000000000 */
[----:B------:R-:W-:Y:S01]  /*4520*/  FADD R129, R69, R129 ;  /* 0x0000008145817221 */ /* 0x000fe20000000000 */
[----:B------:R-:W-:Y:S04]  /*4530*/  @!P0 STS [R20+0x4000], R79 ;  /* 0x0040004f14008388 */ /* 0x000fe80000000800 */
[----:B------:R-:W-:Y:S04]  /*4540*/  @!P0 STS [R20+0x4080], R82 ;  /* 0x0040805214008388 */ /* 0x000fe80000000800 */
[----:B------:R-:W-:Y:S04]  /*4550*/  @!P0 STS [R20+0x4100], R83 ;  /* 0x0041005314008388 */ /* 0x000fe80000000800 */
[----:B------:R-:W-:Y:S04]  /*4560*/  @!P0 STS [R20+0x4180], R124 ;  /* 0x0041807c14008388 */ /* 0x000fe80000000800 */
[----:B------:R-:W-:Y:S04]  /*4570*/  @!P0 STS [R20+0x4200], R125 ;  /* 0x0042007d14008388 */ /* 0x000fe80000000800 */
[----:B------:R-:W-:Y:S04]  /*4580*/  @!P0 STS [R20+0x4280], R126 ;  /* 0x0042807e14008388 */ /* 0x000fe80000000800 */
[----:B------:R-:W-:Y:S04]  /*4590*/  @!P0 STS [R20+0x4300], R128 ;  /* 0x0043008014008388 */ /* 0x000fe80000000800 */
[----:B------:R-:W-:Y:S04]  /*45a0*/  @!P0 STS [R20+0x4380], R129 ;  /* 0x0043808114008388 */ /* 0x000fe80000000800 */
[----:B------:R-:W-:Y:S06]  /*45b0*/  BAR.SYNC.DEFER_BLOCKING 0x0 ;  /* 0x0000000000007b1d */ /* 0x000fec0000010000 */
[----:B------:R-:W0:Y:S04]  /*45c0*/  LDS R70, [R146.X4+0x4000] ;  /* 0x0040000092467984 */ /* 0x000e280000004800 */
[----:B------:R-:W1:Y:S04]  /*45d0*/  LDS R68, [R146.X4+0x4200] ;  /* 0x0042000092447984 */ /* 0x000e680000004800 */
[----:B0-----:R-:W0:Y:S04]  /*45e0*/  SHFL.BFLY PT, R71, R70, 0x2, 0x1f ;  /* 0x0c401f0046477f89 */ /* 0x001e2800000e0000 */
[----:B-1----:R-:W1:Y:S01]  /*45f0*/  SHFL.BFLY PT, R69, R68, 0x2, 0x1f ;  /* 0x0c401f0044457f89 */ /* 0x002e6200000e0000 */
[----:B0-----:R-:W-:-:S02]  /*4600*/  FADD R71, R70, R71 ;  /* 0x0000004746477221 */ /* 0x001fc40000000000 */
[----:B-1----:R-:W-:-:S03]  /*4610*/  FADD R69, R68, R69 ;  /* 0x0000004544457221 */ /* 0x002fc60000000000 */
[----:B------:R-:W0:Y:S04]  /*4620*/  SHFL.BFLY PT, R68, R71, 0x1, 0x1f ;  /* 0x0c201f0047447f89 */ /* 0x000e2800000e0000 */
[----:B------:R-:W1:Y:S01]  /*4630*/  SHFL.BFLY PT, R70, R69, 0x1, 0x1f ;  /* 0x0c201f0045467f89 */ /* 0x000e6200000e0000 */
[----:B0-----:R-:W-:Y:S02]  /*4640*/  FADD R68, R71, R68 ;  /* 0x0000004447447221 */ /* 0x001fe40000000000 */
[----:B-1----:R-:W-:-:S03]  /*4650*/  FADD R70, R69, R70 ;  /* 0x0000004645467221 */ /* 0x002fc60000000000 */
[----:B------:R-:W-:Y:S04]  /*4660*/  @!P0 STS [R146.X4+0x4000], R68 ;  /* 0x0040004492008388 */ /* 0x000fe80000004800 */
[----:B------:R0:W-:Y:S04]  /*4670*/  @!P0 STS [R146.X4+0x4200], R70 ;  /* 0x0042004692008388 */ /* 0x0001e80000004800 */
[----:B------:R-:W-:Y:S01]  /*4680*/  BAR.SYNC.DEFER_BLOCKING 0x0 ;  /* 0x0000000000007b1d */ /* 0x000fe20000010000 */
[----:B------:R-:W-:-:S04]  /*4690*/  IMAD.WIDE R82, R3, 0x2, R202 ;  /* 0x0000000203527825 */ /* 0x000fc800078e02ca */
[----:B0-----:R-:W-:-:S04]  /*46a0*/  IMAD.WIDE R146, R3, 0x2, R198 ;  /* 0x0000000203927825 */ /* 0x001fc800078e02c6 */
[----:B------:R-:W-:-:S04]  /*46b0*/  IMAD.WIDE R70, R3, 0x2, R212 ;  /* 0x0000000203467825 */ /* 0x000fc800078e02d4 */
[C---:B------:R-:W-:Y:S01]  /*46c0*/  IMAD.WIDE R78, R3.reuse, 0x2, R200 ;  /* 0x00000002034e7825 */ /* 0x040fe200078e02c8 */
[----:B------:R0:W2:Y:S04]  /*46d0*/  LDG.E.U16 R125, [R82.64] ;  /* 0x00000004527d7981 */ /* 0x0000a8000c1e1500 */
[----:B------:R1:W3:Y:S01]  /*46e0*/  LDG.E.U16 R124, [R146.64] ;  /* 0x00000004927c7981 */ /* 0x0002e2000c1e1500 */
[----:B------:R-:W-:-:S03]  /*46f0*/  IMAD.WIDE R126, R3, 0x2, R210 ;  /* 0x00000002037e7825 */ /* 0x000fc600078e02d2 */
[----:B------:R4:W5:Y:S01]  /*4700*/  LDG.E.U16 R70, [R70.64] ;  /* 0x0000000446467981 */ /* 0x000962000c1e1500 */
[----:B0-----:R-:W-:-:S03]  /*4710*/  IMAD.WIDE R82, R3, 0x2, R194 ;  /* 0x0000000203527825 */ /* 0x001fc600078e02c2 */
[----:B------:R0:W2:Y:S01]  /*4720*/  LDG.E.U16 R126, [R126.64] ;  /* 0x000000047e7e7981 */ /* 0x0000a2000c1e1500 */
[----:B-1----:R-:W-:-:S03]  /*4730*/  IMAD.WIDE R146, R3, 0x2, R190 ;  /* 0x0000000203927825 */ /* 0x002fc600078e02be */
[----:B------:R1:W2:Y:S04]  /*4740*/  LDG.E.U16 R83, [R82.64] ;  /* 0x0000000452537981 */ /* 0x0002a8000c1e1500 */
[----:B----4-:R4:W2:Y:S01]  /*4750*/  LDG.E.U16 R71, [R78.64] ;  /* 0x000000044e477981 */ /* 0x0108a2000c1e1500 */
[----:B------:R-:W-:-:S03]  /*4760*/  IMAD.WIDE R68, R3, 0x2, R206 ;  /* 0x0000000203447825 */ /* 0x000fc600078e02ce */
[----:B------:R-:W0:Y:S04]  /*4770*/  LDS R226, [R252.X4+0x4000] ;  /* 0x00400000fce27984 */ /* 0x000e280000004800 */
[----:B-1----:R1:W3:Y:S01]  /*4780*/  LDG.E.U16 R82, [R146.64] ;  /* 0x0000000492527981 */ /* 0x0022e2000c1e1500 */
[----:B----4-:R-:W-:-:S03]  /*4790*/  IMAD.WIDE R78, R3, 0x2, R192 ;  /* 0x00000002034e7825 */ /* 0x010fc600078e02c0 */
[----:B------:R4:W3:Y:S01]  /*47a0*/  LDG.E.U16 R69, [R68.64] ;  /* 0x0000000444457981 */ /* 0x0008e2000c1e1500 */
[----:B------:R-:W-:-:S03]  /*47b0*/  IMAD.WIDE R128, R3, 0x2, R196 ;  /* 0x0000000203807825 */ /* 0x000fc600078e02c4 */
[----:B------:R0:W3:Y:S01]  /*47c0*/  LDG.E.U16 R130, [R78.64] ;  /* 0x000000044e827981 */ /* 0x0000e2000c1e1500 */
[----:B-1----:R-:W-:-:S03]  /*47d0*/  IMAD.WIDE R146, R3, 0x2, R180 ;  /* 0x0000000203927825 */ /* 0x002fc600078e02b4 */
[----:B------:R-:W1:Y:S04]  /*47e0*/  LDS R227, [R252.X4+0x4080] ;  /* 0x00408000fce37984 */ /* 0x000e680000004800 */
[----:B0-----:R0:W3:Y:S01]  /*47f0*/  LDG.E.U16 R127, [R146.64] ;  /* 0x00000004927f7981 */ /* 0x0010e2000c1e1500 */
[----:B------:R-:W-:-:S03]  /*4800*/  IMAD.WIDE R78, R3, 0x2, R186 ;  /* 0x00000002034e7825 */ /* 0x000fc600078e02ba */
[----:B----4-:R4:W3:Y:S01]  /*4810*/  LDG.E.U16 R68, [R128.64] ;  /* 0x0000000480447981 */ /* 0x0108e2000c1e1500 */
[----:B------:R-:W-:-:S03]  /*4820*/  IMAD.WIDE R148, R3, 0x2, R182 ;  /* 0x0000000203947825 */ /* 0x000fc600078e02b6 */
[----:B------:R0:W3:Y:S02]  /*4830*/  LDG.E.U16 R79, [R78.64] ;  /* 0x000000044e4f7981 */ /* 0x0000e4000c1e1500 */
[----:B0-----:R-:W-:-:S05]  /*4840*/  IMAD.WIDE R146, R3, 0x2, R176 ;  /* 0x0000000203927825 */ /* 0x001fca00078e02b0 */
[----:B------:R0:W3:Y:S01]  /*4850*/  LDG.E.U16 R154, [R146.64] ;  /* 0x00000004929a7981 */ /* 0x0000e2000c1e1500 */
[----:B----4-:R-:W-:-:S03]  /*4860*/  IMAD.WIDE R128, R3, 0x2, R188 ;  /* 0x0000000203807825 */ /* 0x010fc600078e02bc */
[----:B------:R4:W3:Y:S01]  /*4870*/  LDG.E.U16 R78, [R148.64] ;  /* 0x00000004944e7981 */ /* 0x0008e2000c1e1500 */
[----:B------:R-:W-:-:S03]  /*4880*/  IMAD.WIDE R150, R3, 0x2, R184 ;  /* 0x0000000203967825 */ /* 0x000fc600078e02b8 */
[----:B------:R1:W3:Y:S01]  /*4890*/  LDG.E.U16 R129, [R128.64] ;  /* 0x0000000480817981 */ /* 0x0002e2000c1e1500 */
[----:B0-----:R-:W-:-:S04]  /*48a0*/  IMAD.WIDE R146, R3, 0x2, R172 ;  /* 0x0000000203927825 */ /* 0x001fc800078e02ac */
[C---:B----4-:R-:W-:Y:S01]  /*48b0*/  IMAD.WIDE R148, R3.reuse, 0x2, R174 ;  /* 0x0000000203947825 */ /* 0x050fe200078e02ae */
[----:B------:R0:W4:Y:S03]  /*48c0*/  LDG.E.U16 R156, [R146.64] ;  /* 0x00000004929c7981 */ /* 0x000126000c1e1500 */
[----:B------:R-:W-:Y:S01]  /*48d0*/  FADD R43, -R6, R43 ;  /* 0x0000002b062b7221 */ /* 0x000fe20000000100 */
[----:B-1----:R1:W4:Y:S04]  /*48e0*/  LDG.E.U16 R128, [R150.64] ;  /* 0x0000000496807981 */ /* 0x002328000c1e1500 */
[----:B------:R1:W4:Y:S01]  /*48f0*/  LDG.E.U16 R155, [R148.64] ;  /* 0x00000004949b7981 */ /* 0x000322000c1e1500 */
[----:B0-----:R-:W-:-:S04]  /*4900*/  IMAD.WIDE R146, R3, 0x2, R166 ;  /* 0x0000000203927825 */ /* 0x001fc800078e02a6 */
[C---:B-1----:R-:W-:Y:S01]  /*4910*/  IMAD.WIDE R150, R3.reuse, 0x2, R178 ;  /* 0x0000000203967825 */ /* 0x042fe200078e02b2 */
[----:B------:R0:W4:Y:S03]  /*4920*/  LDG.E.U16 R159, [R146.64] ;  /* 0x00000004929f7981 */ /* 0x000126000c1e1500 */
[----:B------:R-:W-:Y:S01]  /*4930*/  IMAD.WIDE R148, R3, 0x2, R170 ;  /* 0x0000000203947825 */ /* 0x000fe200078e02aa */
[----:B------:R1:W4:Y:S03]  /*4940*/  LDG.E.U16 R135, [R150.64] ;  /* 0x0000000496877981 */ /* 0x000326000c1e1500 */
[----:B------:R-:W-:Y:S01]  /*4950*/  FMUL R43, R43, 1.4426950216293334961 ;  /* 0x3fb8aa3b2b2b7820 */ /* 0x000fe20000400000 */
[----:B------:R1:W4:Y:S01]  /*4960*/  LDG.E.U16 R157, [R148.64] ;  /* 0x00000004949d7981 */ /* 0x000322000c1e1500 */
[----:B0-----:R-:W-:-:S04]  /*4970*/  IMAD.WIDE R146, R3, 0x2, R160 ;  /* 0x0000000203927825 */ /* 0x001fc800078e02a0 */
[C---:B-1----:R-:W-:Y:S01]  /*4980*/  IMAD.WIDE R150, R3.reuse, 0x2, R168 ;  /* 0x0000000203967825 */ /* 0x042fe200078e02a8 */
[----:B------:R0:W4:Y:S03]  /*4990*/  LDG.E.U16 R208, [R146.64] ;  /* 0x0000000492d07981 */ /* 0x000126000c1e1500 */
[C---:B------:R-:W-:Y:S01]  /*49a0*/  IMAD.WIDE R148, R3.reuse, 0x2, R164 ;  /* 0x0000000203947825 */ /* 0x040fe200078e02a4 */
[----:B------:R-:W1:Y:S01]  /*49b0*/  MUFU.EX2 R43, R43 ;  /* 0x0000002b002b7308 */ /* 0x000e620000000800 */
[----:B------:R0:W4:Y:S04]  /*49c0*/  LDG.E.U16 R158, [R150.64] ;  /* 0x00000004969e7981 */ /* 0x000128000c1e1500 */
[----:B------:R1:W4:Y:S01]  /*49d0*/  LDG.E.U16 R204, [R148.64] ;  /* 0x0000000494cc7981 */ /* 0x000322000c1e1500 */
[----:B0-----:R-:W-:-:S04]  /*49e0*/  IMAD.WIDE R146, R3, 0x2, R28 ;  /* 0x0000000203927825 */ /* 0x001fc800078e021c */
[C---:B------:R-:W-:Y:S01]  /*49f0*/  IMAD.WIDE R150, R3.reuse, 0x2, R162 ;  /* 0x0000000203967825 */ /* 0x040fe200078e02a2 */
[----:B------:R0:W4:Y:S03]  /*4a00*/  LDG.E.U16 R209, [R146.64] ;  /* 0x0000000492d17981 */ /* 0x000126000c1e1500 */
[C---:B-1----:R-:W-:Y:S01]  /*4a10*/  IMAD.WIDE R148, R3.reuse, 0x2, R30 ;  /* 0x0000000203947825 */ /* 0x042fe200078e021e */
[----:B------:R1:W4:Y:S05]  /*4a20*/  LDG.E.U16 R205, [R150.64] ;  /* 0x0000000496cd7981 */ /* 0x00032a000c1e1500 */
[----:B------:R1:W4:Y:S01]  /*4a30*/  LDG.E.U16 R148, [R148.64] ;  /* 0x0000000494947981 */ /* 0x000322000c1e1500 */
[----:B0-----:R-:W-:-:S04]  /*4a40*/  IMAD.WIDE R146, R3, 0x2, R34 ;  /* 0x0000000203927825 */ /* 0x001fc800078e0222 */
[----:B-1----:R-:W-:Y:S01]  /*4a50*/  IMAD.WIDE R150, R3, 0x2, R32 ;  /* 0x0000000203967825 */ /* 0x002fe200078e0220 */
[----:B------:R0:W4:Y:S03]  /*4a60*/  LDG.E.U16 R149, [R146.64] ;  /* 0x0000000492957981 */ /* 0x000126000c1e1500 */
[----:B------:R-:W-:Y:S02]  /*4a70*/  FADD R42, -R7, R42 ;  /* 0x0000002a072a7221 */ /* 0x000fe40000000100 */
[----:B------:R1:W4:Y:S01]  /*4a80*/  LDG.E.U16 R150, [R150.64] ;  /* 0x0000000496967981 */ /* 0x000322000c1e1500 */
[----:B0-----:R-:W-:-:S04]  /*4a90*/  IMAD.WIDE R146, R3, 0x2, R36 ;  /* 0x0000000203927825 */ /* 0x001fc800078e0224 */
[C---:B------:R-:W-:Y:S01]  /*4aa0*/  FFMA R5, R43.reuse, R5, R226 ;  /* 0x000000052b057223 */ /* 0x040fe200000000e2 */
[----:B-1----:R0:W4:Y:S01]  /*4ab0*/  LDG.E.U16 R151, [R146.64] ;  /* 0x0000000492977981 */ /* 0x002122000c1e1500 */
[C---:B------:R-:W-:Y:S02]  /*4ac0*/  FMUL R52, R43.reuse, R52 ;  /* 0x000000342b347220 */ /* 0x040fe40000400000 */
[C---:B------:R-:W-:Y:S02]  /*4ad0*/  FMUL R53, R43.reuse, R53 ;  /* 0x000000352b357220 */ /* 0x040fe40000400000 */
[C---:B------:R-:W-:Y:S02]  /*4ae0*/  FMUL R48, R43.reuse, R48 ;  /* 0x000000302b307220 */ /* 0x040fe40000400000 */
[C---:B------:R-:W-:Y:S02]  /*4af0*/  FMUL R49, R43.reuse, R49 ;  /* 0x000000312b317220 */ /* 0x040fe40000400000 */
[----:B------:R-:W-:-:S02]  /*4b00*/  FMUL R44, R43, R44 ;  /* 0x0000002c2b2c7220 */ /* 0x000fc40000400000 */
[----:B------:R-:W-:Y:S02]  /*4b10*/  FADD R41, -R8, R41 ;  /* 0x0000002908297221 */ /* 0x000fe40000000100 */
[----:B------:R-:W-:Y:S01]  /*4b20*/  FADD R18, -R10, R18 ;  /* 0x000000120a127221 */ /* 0x000fe20000000100 */
[----:B------:R-:W-:Y:S01]  /*4b30*/  F2FP.PACK_AB R131, R136, R131 ;  /* 0x000000838883723e */ /* 0x000fe200000000ff */
[----:B0-----:R-:W-:Y:S01]  /*4b40*/  FMUL R146, R42, 1.4426950216293334961 ;  /* 0x3fb8aa3b2a927820 */ /* 0x001fe20000400000 */
[----:B------:R-:W-:Y:S01]  /*4b50*/  LDS R147, [R252.X4+0x4280] ;  /* 0x00428000fc937984 */ /* 0x000fe20000004800 */
[C---:B------:R-:W-:Y:S02]  /*4b60*/  FMUL R45, R43.reuse, R45 ;  /* 0x0000002d2b2d7220 */ /* 0x040fe40000400000 */
[C---:B------:R-:W-:Y:S02]  /*4b70*/  FMUL R120, R43.reuse, R120 ;  /* 0x000000782b787220 */ /* 0x040fe40000400000 */
[----:B------:R-:W-:-:S02]  /*4b80*/  FMUL R121, R43, R121 ;  /* 0x000000792b797220 */ /* 0x000fc40000400000 */
[----:B------:R-:W-:-:S05]  /*4b90*/  IMAD.WIDE R42, R3, 0x2, R38 ;  /* 0x00000002032a7825 */ /* 0x000fca00078e0226 */
[----:B------:R0:W4:Y:S02]  /*4ba0*/  LDG.E.U16 R226, [R42.64] ;  /* 0x000000042ae27981 */ /* 0x000124000c1e1500 */
[----:B0-----:R-:W-:-:S06]  /*4bb0*/  IMAD.WIDE R42, R3, 0x2, R140 ;  /* 0x00000002032a7825 */ /* 0x001fcc00078e028c */
[----:B------:R0:W4:Y:S01]  /*4bc0*/  LDG.E.U16 R42, [R42.64] ;  /* 0x000000042a2a7981 */ /* 0x000122000c1e1500 */
[----:B------:R-:W1:Y:S02]  /*4bd0*/  MUFU.EX2 R146, R146 ;  /* 0x0000009200927308 */ /* 0x000e640000000800 */
[C---:B-1----:R-:W-:Y:S02]  /*4be0*/  FFMA R14, R146.reuse, R14, R227 ;  /* 0x0000000e920e7223 */ /* 0x042fe400000000e3 */
[C---:B------:R-:W-:Y:S02]  /*4bf0*/  FMUL R54, R146.reuse, R54 ;  /* 0x0000003692367220 */ /* 0x040fe40000400000 */
[C---:B------:R-:W-:Y:S02]  /*4c00*/  FMUL R55, R146.reuse, R55 ;  /* 0x0000003792377220 */ /* 0x040fe40000400000 */
[C---:B------:R-:W-:Y:S02]  /*4c10*/  FMUL R50, R146.reuse, R50 ;  /* 0x0000003292327220 */ /* 0x040fe40000400000 */
[----:B------:R-:W-:-:S02]  /*4c20*/  FMUL R51, R146, R51 ;  /* 0x0000003392337220 */ /* 0x000fc40000400000 */
[C---:B------:R-:W-:Y:S02]  /*4c30*/  FMUL R46, R146.reuse, R46 ;  /* 0x0000002e922e7220 */ /* 0x040fe40000400000 */
[C---:B------:R-:W-:Y:S02]  /*4c40*/  FMUL R47, R146.reuse, R47 ;  /* 0x0000002f922f7220 */ /* 0x040fe40000400000 */
[C---:B------:R-:W-:Y:S02]  /*4c50*/  FMUL R122, R146.reuse, R122 ;  /* 0x0000007a927a7220 */ /* 0x040fe40000400000 */
[----:B------:R-:W-:Y:S02]  /*4c60*/  FMUL R123, R146, R123 ;  /* 0x0000007b927b7220 */ /* 0x000fe40000400000 */
[----:B------:R-:W1:Y:S01]  /*4c70*/  LDS R146, [R252.X4+0x4100] ;  /* 0x00410000fc927984 */ /* 0x000e620000004800 */
[----:B------:R-:W-:-:S04]  /*4c80*/  FMUL R41, R41, 1.4426950216293334961 ;  /* 0x3fb8aa3b29297820 */ /* 0x000fc80000400000 */
[----:B0-----:R0:W0:Y:S01]  /*4c90*/  MUFU.EX2 R43, R41 ;  /* 0x00000029002b7308 */ /* 0x0010220000000800 */
[----:B------:R-:W-:-:S07]  /*4ca0*/  FMUL R18, R18, 1.4426950216293334961 ;  /* 0x3fb8aa3b12127820 */ /* 0x000fce0000400000 */
[----:B------:R0:W1:Y:S02]  /*4cb0*/  MUFU.EX2 R136, R18 ;  /* 0x0000001200887308 */ /* 0x0000640000000800 */
[----:B0-----:R-:W-:Y:S01]  /*4cc0*/  LDS R41, [R252.X4+0x4180] ;  /* 0x00418000fc297984 */ /* 0x001fe20000004800 */
[----:B------:R-:W-:-:S03]  /*4cd0*/  FMUL R104, R43, R104 ;  /* 0x000000682b687220 */ /* 0x000fc60000400000 */
[----:B------:R-:W-:Y:S01]  /*4ce0*/  LDS R18, [R252.X4+0x4380] ;  /* 0x00438000fc127984 */ /* 0x000fe20000004800 */
[C---:B------:R-:W-:Y:S02]  /*4cf0*/  FMUL R105, R43.reuse, R105 ;  /* 0x000000692b697220 */ /* 0x040fe40000400000 */
[C---:B------:R-:W-:Y:S02]  /*4d00*/  FMUL R56, R43.reuse, R56 ;  /* 0x000000382b387220 */ /* 0x040fe40000400000 */
[C---:B------:R-:W-:Y:S02]  /*4d10*/  FMUL R57, R43.reuse, R57 ;  /* 0x000000392b397220 */ /* 0x040fe40000400000 */
[C---:B------:R-:W-:Y:S02]  /*4d20*/  FMUL R60, R43.reuse, R60 ;  /* 0x0000003c2b3c7220 */ /* 0x040fe40000400000 */
[C---:B------:R-:W-:Y:S02]  /*4d30*/  FMUL R61, R43.reuse, R61 ;  /* 0x0000003d2b3d7220 */ /* 0x040fe40000400000 */
[----:B------:R-:W-:-:S02]  /*4d40*/  FMUL R64, R43, R64 ;  /* 0x000000402b407220 */ /* 0x000fc40000400000 */
[C---:B------:R-:W-:Y:S02]  /*4d50*/  FMUL R65, R43.reuse, R65 ;  /* 0x000000412b417220 */ /* 0x040fe40000400000 */
[----:B-1----:R-:W-:Y:S02]  /*4d60*/  FFMA R15, R43, R15, R146 ;  /* 0x0000000f2b0f7223 */ /* 0x002fe40000000092 */
[----:B------:R-:W0:Y:S04]  /*4d70*/  LDS R43, [R252.X4+0x4200] ;  /* 0x00420000fc2b7984 */ /* 0x000e280000004800 */
[----:B------:R-:W-:Y:S04]  /*4d80*/  LDS R146, [R252.X4+0x4300] ;  /* 0x00430000fc927984 */ /* 0x000fe80000004800 */
[----:B------:R-:W-:Y:S01]  /*4d90*/  BAR.SYNC.DEFER_BLOCKING 0x0 ;  /* 0x0000000000007b1d */ /* 0x000fe20000010000 */
[----:B------:R-:W-:-:S02]  /*4da0*/  LOP3.LUT R227, R4, 0x20, RZ, 0x3c, !PT ;  /* 0x0000002004e37812 */ /* 0x000fc400078e3cff */
[----:B------:R-:W-:Y:S02]  /*4db0*/  F2FP.PACK_AB R80, R81, R80 ;  /* 0x000000505150723e */ /* 0x000fe400000000ff */
[----:B------:R-:W-:Y:S02]  /*4dc0*/  F2FP.PACK_AB R139, R152, R139 ;  /* 0x0000008b988b723e */ /* 0x000fe400000000ff */
[----:B------:R-:W-:Y:S02]  /*4dd0*/  F2FP.PACK_AB R72, R72, R76 ;  /* 0x0000004c4848723e */ /* 0x000fe400000000ff */
[----:B------:R-:W-:Y:S02]  /*4de0*/  F2FP.PACK_AB R73, R74, R73 ;  /* 0x000000494a49723e */ /* 0x000fe400000000ff */
[----:B------:R-:W-:Y:S02]  /*4df0*/  F2FP.PACK_AB R75, R77, R75 ;  /* 0x0000004b4d4b723e */ /* 0x000fe400000000ff */
[----:B------:R-:W-:Y:S01]  /*4e00*/  F2FP.PACK_AB R137, R138, R137 ;  /* 0x000000898a89723e */ /* 0x000fe200000000ff */
[----:B-----5:R-:W-:Y:S04]  /*4e10*/  STS.U16 [R4+0x4000], R70 ;  /* 0x0040004604007388 */ /* 0x020fe80000000400 */
[----:B--2---:R-:W-:Y:S04]  /*4e20*/  STS.U16 [R4+0x4400], R71 ;  /* 0x0044004704007388 */ /* 0x004fe80000000400 */
[----:B---3--:R-:W-:Y:S04]  /*4e30*/  STS.U16 [R4+0x4200], R69 ;  /* 0x0042004504007388 */ /* 0x008fe80000000400 */
[----:B------:R-:W-:Y:S04]  /*4e40*/  STS.U16 [R4+0x4800], R130 ;  /* 0x0048008204007388 */ /* 0x000fe80000000400 */
[----:B------:R-:W-:Y:S04]  /*4e50*/  STS.U16 [R4+0x4e00], R127 ;  /* 0x004e007f04007388 */ /* 0x000fe80000000400 */
[----:B------:R-:W-:Y:S04]  /*4e60*/  STS.U16 [R4+0x4600], R68 ;  /* 0x0046004404007388 */ /* 0x000fe80000000400 */
[----:B------:R-:W-:Y:S04]  /*4e70*/  STS.U16 [R4+0x5000], R154 ;  /* 0x0050009a04007388 */ /* 0x000fe80000000400 */
[----:B------:R-:W-:Y:S04]  /*4e80*/  STS.U16 [R4+0x4a00], R129 ;  /* 0x004a008104007388 */ /* 0x000fe80000000400 */
[----:B----4-:R-:W-:Y:S04]  /*4e90*/  STS.U16 [R4+0x5200], R156 ;  /* 0x0052009c04007388 */ /* 0x010fe80000000400 */
[----:B------:R-:W-:Y:S01]  /*4ea0*/  STS.U16 [R4+0x4c00], R128 ;  /* 0x004c008004007388 */ /* 0x000fe20000000400 */
[----:B------:R-:W-:Y:S01]  /*4eb0*/  F2FP.PACK_AB R145, R145, R153 ;  /* 0x000000999191723e */ /* 0x000fe200000000ff */
[----:B------:R-:W-:-:S04]  /*4ec0*/  FADD R40, -R9, R40 ;  /* 0x0000002809287221 */ /* 0x000fc80000000100 */
[----:B------:R-:W-:Y:S01]  /*4ed0*/  FMUL R40, R40, 1.4426950216293334961 ;  /* 0x3fb8aa3b28287820 */ /* 0x000fe20000400000 */
[----:B------:R-:W-:Y:S04]  /*4ee0*/  STS.U16 [R4+0x5800], R208 ;  /* 0x005800d004007388 */ /* 0x000fe80000000400 */
[----:B------:R-:W-:Y:S04]  /*4ef0*/  STS.U16 [R4+0x5400], R158 ;  /* 0x0054009e04007388 */ /* 0x000fe80000000400 */
[----:B------:R-:W-:Y:S04]  /*4f00*/  STS.U16 [R4+0x5600], R204 ;  /* 0x005600cc04007388 */ /* 0x000fe80000000400 */
[----:B------:R-:W-:Y:S04]  /*4f10*/  STS.U16 [R4+0x5a00], R148 ;  /* 0x005a009404007388 */ /* 0x000fe80000000400 */
[----:B------:R-:W-:Y:S01]  /*4f20*/  STS.U16 [R4+0x5c00], R149 ;  /* 0x005c009504007388 */ /* 0x000fe20000000400 */
[----:B------:R-:W1:Y:S01]  /*4f30*/  MUFU.EX2 R40, R40 ;  /* 0x0000002800287308 */ /* 0x000e620000000800 */
[----:B0-----:R-:W-:-:S02]  /*4f40*/  FFMA R17, R136, R17, R43 ;  /* 0x0000001188117223 */ /* 0x001fc4000000002b */
        /* <DEDUP_REMOVED lines=17> */
[----:B------:R-:W-:Y:S04]  /*5060*/  STS [R22+0x6000], R80 ;  /* 0x0060005016007388 */ /* 0x000fe80000000800 */
[----:B------:R-:W-:Y:S04]  /*5070*/  STS [R22+0x6200], R131 ;  /* 0x0062008316007388 */ /* 0x000fe80000000800 */
[----:B------:R-:W-:Y:S04]  /*5080*/  STS [R22+0x6400], R139 ;  /* 0x0064008b16007388 */ /* 0x000fe80000000800 */
[----:B------:R-:W-:Y:S04]  /*5090*/  STS [R22+0x6600], R72 ;  /* 0x0066004816007388 */ /* 0x000fe80000000800 */
[----:B------:R-:W-:Y:S04]  /*50a0*/  STS [R22+0x6800], R73 ;  /* 0x0068004916007388 */ /* 0x000fe80000000800 */
[----:B------:R-:W-:Y:S04]  /*50b0*/  STS [R22+0x6a00], R75 ;  /* 0x006a004b16007388 */ /* 0x000fe80000000800 */
[----:B------:R-:W-:Y:S04]  /*50c0*/  STS [R22+0x6c00], R137 ;  /* 0x006c008916007388 */ /* 0x000fe80000000800 */
[----:B------:R0:W-:Y:S04]  /*50d0*/  STS [R22+0x6e00], R145 ;  /* 0x006e009116007388 */ /* 0x0001e80000000800 */
[----:B------:R-:W-:Y:S01]  /*50e0*/  BAR.SYNC.DEFER_BLOCKING 0x0 ;  /* 0x0000000000007b1d */ /* 0x000fe20000010000 */
[----:B-1----:R-:W-:-:S02]  /*50f0*/  FFMA R16, R40, R16, R41 ;  /* 0x0000001028107223 */ /* 0x002fc40000000029 */
[C---:B------:R-:W-:Y:S02]  /*5100*/  FMUL R106, R40.reuse, R106 ;  /* 0x0000006a286a7220 */ /* 0x040fe40000400000 */
[C---:B------:R-:W-:Y:S02]  /*5110*/  FMUL R107, R40.reuse, R107 ;  /* 0x0000006b286b7220 */ /* 0x040fe40000400000 */
[C---:B------:R-:W-:Y:S02]  /*5120*/  FMUL R58, R40.reuse, R58 ;  /* 0x0000003a283a7220 */ /* 0x040fe40000400000 */
[C---:B------:R-:W-:Y:S02]  /*5130*/  FMUL R59, R40.reuse, R59 ;  /* 0x0000003b283b7220 */ /* 0x040fe40000400000 */
[C---:B------:R-:W-:Y:S02]  /*5140*/  FMUL R62, R40.reuse, R62 ;  /* 0x0000003e283e7220 */ /* 0x040fe40000400000 */
[----:B------:R-:W-:-:S02]  /*5150*/  FMUL R63, R40, R63 ;  /* 0x0000003f283f7220 */ /* 0x000fc40000400000 */
[C---:B------:R-:W-:Y:S02]  /*5160*/  FMUL R66, R40.reuse, R66 ;  /* 0x0000004228427220 */ /* 0x040fe40000400000 */
[----:B------:R-:W-:Y:S02]  /*5170*/  FMUL R67, R40, R67 ;  /* 0x0000004328437220 */ /* 0x000fe40000400000 */
[----:B------:R-:W-:Y:S04]  /*5180*/  LDSM.16.M88.4 R40, [R21+0x4000] ;  /* 0x004000001528783b */ /* 0x000fe80000000200 */
[----:B------:R-:W-:Y:S04]  /*5190*/  LDSM.16.M88.4 R76, [R21+0x4800] ;  /* 0x00480000154c783b */ /* 0x000fe80000000200 */
[----:B------:R-:W-:Y:S04]  /*51a0*/  LDSM.16.M88.4 R72, [R21+0x5000] ;  /* 0x005000001548783b */ /* 0x000fe80000000200 */
[----:B------:R-:W-:Y:S04]  /*51b0*/  LDSM.16.M88.4 R68, [R21+0x5800] ;  /* 0x005800001544783b */ /* 0x000fe80000000200 */
[----:B------:R-:W1:Y:S04]  /*51c0*/  LDSM.16.M88.4 R124, [R142+0x6400] ;  /* 0x006400008e7c783b */ /* 0x000e680000000200 */
[----:B------:R-:W2:Y:S04]  /*51d0*/  LDSM.16.M88.4 R128, [R142+0x6000] ;  /* 0x006000008e80783b */ /* 0x000ea80000000200 */
[----:B------:R-:W3:Y:S01]  /*51e0*/  LDSM.16.M88.4 R80, [R142+0x6800] ;  /* 0x006800008e50783b */ /* 0x000ee20000000200 */
[----:B0-----:R-:W-:-:S04]  /*51f0*/  FADD R145, -R11, R134 ;  /* 0x000000860b917221 */ /* 0x001fc80000000100 */
[----:B------:R-:W-:Y:S02]  /*5200*/  FMUL R145, R145, 1.4426950216293334961 ;  /* 0x3fb8aa3b91917820 */ /* 0x000fe40000400000 */
[----:B------:R-:W-:-:S04]  /*5210*/  FADD R148, -R12, R133 ;  /* 0x000000850c947221 */ /* 0x000fc80000000100 */
[----:B------:R-:W0:Y:S01]  /*5220*/  MUFU.EX2 R145, R145 ;  /* 0x0000009100917308 */ /* 0x000e220000000800 */
[----:B------:R-:W-:Y:S02]  /*5230*/  FMUL R148, R148, 1.4426950216293334961 ;  /* 0x3fb8aa3b94947820 */ /* 0x000fe40000400000 */
[----:B------:R-:W-:Y:S01]  /*5240*/  FMUL R100, R136, R100 ;  /* 0x0000006488647220 */ /* 0x000fe20000400000 */
[C---:B-1----:R-:W-:Y:S08]  /*5250*/  HMMA.16816.F32 R104, R124.reuse, R40, R104 ;  /* 0x000000287c68723c */ /* 0x042ff00000001868 */
[C---:B------:R-:W-:Y:S08]  /*5260*/  HMMA.16816.F32 R56, R124.reuse, R76, R56 ;  /* 0x0000004c7c38723c */ /* 0x040ff00000001838 */
[C---:B------:R-:W-:Y:S08]  /*5270*/  HMMA.16816.F32 R60, R124.reuse, R72, R60 ;  /* 0x000000487c3c723c */ /* 0x040ff0000000183c */
[----:B------:R-:W-:Y:S07]  /*5280*/  HMMA.16816.F32 R64, R124, R68, R64 ;  /* 0x000000447c40723c */ /* 0x000fee0000001840 */
[----:B------:R-:W-:-:S02]  /*5290*/  FADD R124, -R13, R132 ;  /* 0x000000840d7c7221 */ /* 0x000fc40000000100 */
[----:B------:R-:W1:Y:S02]  /*52a0*/  LDSM.16.M88.4 R132, [R142+0x6c00] ;  /* 0x006c00008e84783b */ /* 0x000e640000000200 */
[----:B------:R-:W-:Y:S01]  /*52b0*/  FMUL R124, R124, 1.4426950216293334961 ;  /* 0x3fb8aa3b7c7c7820 */ /* 0x000fe20000400000 */
[----:B------:R-:W4:Y:S01]  /*52c0*/  MUFU.EX2 R148, R148 ;  /* 0x0000009400947308 */ /* 0x000f220000000800 */
[C---:B------:R-:W-:Y:S02]  /*52d0*/  FMUL R101, R136.reuse, R101 ;  /* 0x0000006588657220 */ /* 0x040fe40000400000 */
[C---:B0-----:R-:W-:Y:S02]  /*52e0*/  FMUL R102, R145.reuse, R102 ;  /* 0x0000006691667220 */ /* 0x041fe40000400000 */
[----:B------:R-:W-:Y:S02]  /*52f0*/  FMUL R103, R145, R103 ;  /* 0x0000006791677220 */ /* 0x000fe40000400000 */
[C---:B------:R-:W-:Y:S01]  /*5300*/  FMUL R84, R136.reuse, R84 ;  /* 0x0000005488547220 */ /* 0x040fe20000400000 */
[----:B------:R0:W5:Y:S01]  /*5310*/  MUFU.EX2 R149, R124 ;  /* 0x0000007c00957308 */ /* 0x0001620000000800 */
[----:B------:R-:W-:-:S02]  /*5320*/  FMUL R85, R136, R85 ;  /* 0x0000005588557220 */ /* 0x000fc40000400000 */
[C---:B------:R-:W-:Y:S02]  /*5330*/  FMUL R86, R145.reuse, R86 ;  /* 0x0000005691567220 */ /* 0x040fe40000400000 */
[C---:B------:R-:W-:Y:S02]  /*5340*/  FMUL R87, R145.reuse, R87 ;  /* 0x0000005791577220 */ /* 0x040fe40000400000 */
[C---:B------:R-:W-:Y:S02]  /*5350*/  FMUL R88, R136.reuse, R88 ;  /* 0x0000005888587220 */ /* 0x040fe40000400000 */
[----:B------:R-:W-:Y:S02]  /*5360*/  FMUL R89, R136, R89 ;  /* 0x0000005988597220 */ /* 0x000fe40000400000 */
[C---:B------:R-:W-:Y:S02]  /*5370*/  FMUL R90, R145.reuse, R90 ;  /* 0x0000005a915a7220 */ /* 0x040fe40000400000 */
[----:B------:R-:W-:-:S02]  /*5380*/  FMUL R91, R145, R91 ;  /* 0x0000005b915b7220 */ /* 0x000fc40000400000 */
[C---:B------:R-:W-:Y:S02]  /*5390*/  FMUL R108, R136.reuse, R108 ;  /* 0x0000006c886c7220 */ /* 0x040fe40000400000 */
[----:B------:R-:W-:Y:S02]  /*53a0*/  FMUL R109, R136, R109 ;  /* 0x0000006d886d7220 */ /* 0x000fe40000400000 */
[C---:B------:R-:W-:Y:S02]  /*53b0*/  FMUL R110, R145.reuse, R110 ;  /* 0x0000006e916e7220 */ /* 0x040fe40000400000 */
[----:B------:R-:W-:Y:S01]  /*53c0*/  FMUL R111, R145, R111 ;  /* 0x0000006f916f7220 */ /* 0x000fe20000400000 */
[----:B------:R-:W-:Y:S01]  /*53d0*/  LOP3.LUT R150, R142, 0x20, RZ, 0x3c, !PT ;  /* 0x000000208e967812 */ /* 0x000fe200078e3cff */
[C---:B--2---:R-:W-:Y:S04]  /*53e0*/  HMMA.16816.F32 R52, R128.reuse, R40, R52 ;  /* 0x000000288034723c */ /* 0x044fe80000001834 */
[----:B------:R-:W2:Y:S04]  /*53f0*/  LDSM.16.M88.4 R136, [R150+0x6000] ;  /* 0x006000009688783b */ /* 0x000ea80000000200 */
[C---:B------:R-:W-:Y:S01]  /*5400*/  HMMA.16816.F32 R48, R128.reuse, R76, R48 ;  /* 0x0000004c8030723c */ /* 0x040fe20000001830 */
[----:B0-----:R-:W-:Y:S07]  /*5410*/  LDSM.16.M88.4 R124, [R150+0x6800] ;  /* 0x00680000967c783b */ /* 0x001fee0000000200 */
[C---:B------:R-:W-:Y:S08]  /*5420*/  HMMA.16816.F32 R44, R128.reuse, R72, R44 ;  /* 0x00000048802c723c */ /* 0x040ff0000000182c */
[----:B------:R-:W-:Y:S01]  /*5430*/  HMMA.16816.F32 R120, R128, R68, R120 ;  /* 0x000000448078723c */ /* 0x000fe20000001878 */
[----:B------:R-:W0:Y:S07]  /*5440*/  LDSM.16.M88.4 R128, [R150+0x6400] ;  /* 0x006400009680783b */ /* 0x000e2e0000000200 */
[C---:B---3--:R-:W-:Y:S08]  /*5450*/  HMMA.16816.F32 R100, R80.reuse, R40, R100 ;  /* 0x000000285064723c */ /* 0x048ff00000001864 */
[C---:B------:R-:W-:Y:S08]  /*5460*/  HMMA.16816.F32 R84, R80.reuse, R76, R84 ;  /* 0x0000004c5054723c */ /* 0x040ff00000001854 */
[C---:B------:R-:W-:Y:S08]  /*5470*/  HMMA.16816.F32 R88, R80.reuse, R72, R88 ;  /* 0x000000485058723c */ /* 0x040ff00000001858 */
[----:B------:R-:W-:Y:S01]  /*5480*/  HMMA.16816.F32 R108, R80, R68, R108 ;  /* 0x00000044506c723c */ /* 0x000fe2000000186c */
[----:B------:R-:W3:Y:S01]  /*5490*/  LDSM.16.M88.4 R80, [R150+0x6c00] ;  /* 0x006c00009650783b */ /* 0x000ee20000000200 */
[----:B----4-:R-:W-:-:S02]  /*54a0*/  FMUL R112, R148, R112 ;  /* 0x0000007094707220 */ /* 0x010fc40000400000 */
[C---:B------:R-:W-:Y:S02]  /*54b0*/  FMUL R113, R148.reuse, R113 ;  /* 0x0000007194717220 */ /* 0x040fe40000400000 */
[C---:B-----5:R-:W-:Y:S02]  /*54c0*/  FMUL R114, R149.reuse, R114 ;  /* 0x0000007295727220 */ /* 0x060fe40000400000 */
[C---:B------:R-:W-:Y:S02]  /*54d0*/  FMUL R115, R149.reuse, R115 ;  /* 0x0000007395737220 */ /* 0x040fe40000400000 */
[C---:B------:R-:W-:Y:S02]  /*54e0*/  FMUL R116, R148.reuse, R116 ;  /* 0x0000007494747220 */ /* 0x040fe40000400000 */
[----:B------:R-:W-:Y:S02]  /*54f0*/  FMUL R117, R148, R117 ;  /* 0x0000007594757220 */ /* 0x000fe40000400000 */
[----:B------:R-:W-:-:S02]  /*5500*/  FMUL R118, R149, R118 ;  /* 0x0000007695767220 */ /* 0x000fc40000400000 */
[C---:B------:R-:W-:Y:S02]  /*5510*/  FMUL R119, R149.reuse, R119 ;  /* 0x0000007795777220 */ /* 0x040fe40000400000 */
[C---:B------:R-:W-:Y:S02]  /*5520*/  FMUL R92, R148.reuse, R92 ;  /* 0x0000005c945c7220 */ /* 0x040fe40000400000 */
[C---:B------:R-:W-:Y:S02]  /*5530*/  FMUL R93, R148.reuse, R93 ;  /* 0x0000005d945d7220 */ /* 0x040fe40000400000 */
[C---:B------:R-:W-:Y:S02]  /*5540*/  FMUL R94, R149.reuse, R94 ;  /* 0x0000005e955e7220 */ /* 0x040fe40000400000 */
[----:B------:R-:W-:Y:S02]  /*5550*/  FMUL R95, R149, R95 ;  /* 0x0000005f955f7220 */ /* 0x000fe40000400000 */
[----:B------:R-:W-:-:S02]  /*5560*/  FMUL R96, R148, R96 ;  /* 0x0000006094607220 */ /* 0x000fc40000400000 */
[----:B------:R-:W-:Y:S02]  /*5570*/  FMUL R97, R148, R97 ;  /* 0x0000006194617220 */ /* 0x000fe40000400000 */
[C---:B------:R-:W-:Y:S02]  /*5580*/  FMUL R98, R149.reuse, R98 ;  /* 0x0000006295627220 */ /* 0x040fe40000400000 */
[----:B------:R-:W-:Y:S01]  /*5590*/  FMUL R99, R149, R99 ;  /* 0x0000006395637220 */ /* 0x000fe20000400000 */
[C---:B-1----:R-:W-:Y:S08]  /*55a0*/  HMMA.16816.F32 R112, R132.reuse, R40, R112 ;  /* 0x000000288470723c */ /* 0x042ff00000001870 */
[C---:B------:R-:W-:Y:S08]  /*55b0*/  HMMA.16816.F32 R116, R132.reuse, R76, R116 ;  /* 0x0000004c8474723c */ /* 0x040ff00000001874 */
[C---:B------:R-:W-:Y:S08]  /*55c0*/  HMMA.16816.F32 R92, R132.reuse, R72, R92 ;  /* 0x00000048845c723c */ /* 0x040ff0000000185c */
[----:B------:R-:W-:Y:S01]  /*55d0*/  HMMA.16816.F32 R96, R132, R68, R96 ;  /* 0x000000448460723c */ /* 0x000fe20000001860 */
[----:B------:R-:W-:-:S04]  /*55e0*/  IADD3 R0, R0, 0x20, RZ ;  /* 0x0000002000007810 */ /* 0x000fc80007ffe0ff */
[----:B------:R-:W-:Y:S02]  /*55f0*/  ISETP.GE.AND P1, PT, R0, c[0x0][0x1d0], PT ;  /* 0x0000740000007a0c */ /* 0x000fe40003f26270 */
[----:B------:R-:W-:Y:S01]  /*5600*/  MOV R40, 0x20 ;  /* 0x0000002000287802 */ /* 0x000fe20000000f00 */
[----:B--2---:R-:W-:Y:S01]  /*5610*/  HMMA.16816.F32 R52, R136, R42, R52 ;  /* 0x0000002a8834723c */ /* 0x004fe20000001834 */
[----:B------:R-:W-:Y:S01]  /*5620*/  FFMA R143, R149, R143, R18 ;  /* 0x0000008f958f7223 */ /* 0x000fe20000000012 */
[----:B------:R-:W-:Y:S01]  /*5630*/  MOV R134, R11 ;  /* 0x0000000b00867202 */ /* 0x000fe20000000f00 */
[----:B------:R-:W-:Y:S01]  /*5640*/  FFMA R19, R145, R19, R147 ;  /* 0x0000001391137223 */ /* 0x000fe20000000093 */
[----:B------:R-:W-:Y:S01]  /*5650*/  MOV R132, R13 ;  /* 0x0000000d00847202 */ /* 0x000fe20000000f00 */
[----:B------:R-:W-:-:S03]  /*5660*/  IMAD R3, R40, c[0x0][0x1b4], R3 ;  /* 0x00006d0028037a24 */ /* 0x000fc600078e0203 */
[----:B------:R-:W-:Y:S01]  /*5670*/  HMMA.16816.F32 R48, R136, R78, R48 ;  /* 0x0000004e8830723c */ /* 0x000fe20000001830 */
[----:B------:R-:W-:Y:S01]  /*5680*/  IMAD R2, R40, c[0x0][0x1a4], R2 ;  /* 0x0000690028027a24 */ /* 0x000fe200078e0202 */
[----:B------:R-:W-:Y:S01]  /*5690*/  MOV R40, R9 ;  /* 0x0000000900287202 */ /* 0x000fe20000000f00 */
[----:B------:R-:W-:Y:S02]  /*56a0*/  FFMA R144, R148, R144, R146 ;  /* 0x0000009094907223 */ /* 0x000fe40000000092 */
[----:B------:R-:W-:-:S03]  /*56b0*/  IMAD.MOV.U32 R41, RZ, RZ, R8 ;  /* 0x000000ffff297224 */ /* 0x000fc600078e0008 */
[----:B------:R-:W-:Y:S01]  /*56c0*/  HMMA.16816.F32 R44, R136, R74, R44 ;  /* 0x0000004a882c723c */ /* 0x000fe2000000182c */
[----:B------:R-:W-:Y:S02]  /*56d0*/  IMAD.MOV.U32 R18, RZ, RZ, R10 ;  /* 0x000000ffff127224 */ /* 0x000fe400078e000a */
[----:B------:R-:W-:-:S05]  /*56e0*/  IMAD.MOV.U32 R133, RZ, RZ, R12 ;  /* 0x000000ffff857224 */ /* 0x000fca00078e000c */
[----:B------:R-:W-:Y:S08]  /*56f0*/  HMMA.16816.F32 R120, R136, R70, R120 ;  /* 0x000000468878723c */ /* 0x000ff00000001878 */
[C---:B0-----:R-:W-:Y:S08]  /*5700*/  HMMA.16816.F32 R104, R128.reuse, R42, R104 ;  /* 0x0000002a8068723c */ /* 0x041ff00000001868 */
[C---:B------:R-:W-:Y:S08]  /*5710*/  HMMA.16816.F32 R56, R128.reuse, R78, R56 ;  /* 0x0000004e8038723c */ /* 0x040ff00000001838 */
[C---:B------:R-:W-:Y:S08]  /*5720*/  HMMA.16816.F32 R60, R128.reuse, R74, R60 ;  /* 0x0000004a803c723c */ /* 0x040ff0000000183c */
[----:B------:R-:W-:Y:S08]  /*5730*/  HMMA.16816.F32 R64, R128, R70, R64 ;  /* 0x000000468040723c */ /* 0x000ff00000001840 */
[C---:B------:R-:W-:Y:S08]  /*5740*/  HMMA.16816.F32 R100, R124.reuse, R42, R100 ;  /* 0x0000002a7c64723c */ /* 0x040ff00000001864 */
[C---:B------:R-:W-:Y:S08]  /*5750*/  HMMA.16816.F32 R84, R124.reuse, R78, R84 ;  /* 0x0000004e7c54723c */ /* 0x040ff00000001854 */
[C---:B------:R-:W-:Y:S08]  /*5760*/  HMMA.16816.F32 R88, R124.reuse, R74, R88 ;  /* 0x0000004a7c58723c */ /* 0x040ff00000001858 */
[----:B------:R-:W-:Y:S08]  /*5770*/  HMMA.16816.F32 R108, R124, R70, R108 ;  /* 0x000000467c6c723c */ /* 0x000ff0000000186c */
[C---:B---3--:R-:W-:Y:S08]  /*5780*/  HMMA.16816.F32 R112, R80.reuse, R42, R112 ;  /* 0x0000002a5070723c */ /* 0x048ff00000001870 */
[----:B------:R-:W-:Y:S01]  /*5790*/  HMMA.16816.F32 R116, R80, R78, R116 ;  /* 0x0000004e5074723c */ /* 0x000fe20000001874 */
[----:B------:R-:W-:Y:S01]  /*57a0*/  IMAD.MOV.U32 R43, RZ, RZ, R6 ;  /* 0x000000ffff2b7224 */ /* 0x000fe200078e0006 */
[----:B------:R-:W-:-:S06]  /*57b0*/  MOV R42, R7 ;  /* 0x00000007002a7202 */ /* 0x000fcc0000000f00 */
[C---:B------:R-:W-:Y:S08]  /*57c0*/  HMMA.16816.F32 R92, R80.reuse, R74, R92 ;  /* 0x0000004a505c723c */ /* 0x040ff0000000185c */
[----:B------:R-:W-:Y:S01]  /*57d0*/  HMMA.16816.F32 R96, R80, R70, R96 ;  /* 0x000000465060723c */ /* 0x000fe20000001860 */
[----:B------:R-:W-:Y:S01]  /*57e0*/  @P1 CALL.REL.NOINC `(.L_x_0) ;  /* 0x0000001000001944 */ /* 0x000fe20003c00000 */
[----:B------:R-:W-:Y:S06]  /*57f0*/  BRA `(.L_x_1) ;  /* 0xffffd5b000007947 */ /* 0x000fec000383ffff */
.L_x_0:
[----:B------:R-:W2:Y:S04]  /*5800*/  LDL R247, [R1+0x68] ;  /* 0x0000680001f77983 */ /* 0x000ea80000100800 */
[----:B------:R-:W0:Y:S01]  /*5810*/  S2R R246, SR_CTAID.Y ;  /* 0x0000000000f67919 */ /* 0x000e220000002600 */
[----:B------:R-:W-:-:S02]  /*5820*/  MOV R158, R143 ;  /* 0x0000008f009e7202 */ /* 0x000fc40000000f00 */
[----:B------:R-:W-:Y:S01]  /*5830*/  MOV R198, R14 ;  /* 0x0000000e00c67202 */ /* 0x000fe20000000f00 */
[----:B------:R-:W-:Y:S01]  /*5840*/  IMAD.MOV.U32 R196, RZ, RZ, R5 ;  /* 0x000000ffffc47224 */ /* 0x000fe200078e0005 */
[----:B------:R-:W-:Y:S01]  /*5850*/  FSETP.GT.AND P6, PT, |R158|, 8.50705917302346158658e+37, PT ;  /* 0x7e8000009e00780b */ /* 0x000fe20003fc4200 */
[----:B------:R-:W-:Y:S02]  /*5860*/  IMAD.MOV.U32 R200, RZ, RZ, R15 ;  /* 0x000000ffffc87224 */ /* 0x000fe400078e000f */
[----:B------:R-:W-:Y:S02]  /*5870*/  FMUL R5, R198, 8388608 ;  /* 0x4b000000c6057820 */ /* 0x000fe40000400000 */
[----:B0-----:R-:W-:-:S04]  /*5880*/  IMAD R0, R246, c[0x0][0x1c0], RZ ;  /* 0x00007000f6007a24 */ /* 0x001fc800078e02ff */
[C---:B------:R-:W-:Y:S02]  /*5890*/  IMAD.SHL.U32 R164, R0.reuse, 0x2, RZ ;  /* 0x0000000200a47824 */ /* 0x040fe400078e00ff */
[----:B------:R-:W-:Y:S01]  /*58a0*/  IMAD.HI R0, R0, 0x2, RZ ;  /* 0x0000000200007827 */ /* 0x000fe200078e02ff */
[----:B------:R-:W-:-:S03]  /*58b0*/  FSETP.GEU.AND P5, PT, R200, 1.175494350822287508e-38, PT ;  /* 0x00800000c800780b */ /* 0x000fc60003fae000 */
[----:B------:R-:W-:Y:S01]  /*58c0*/  FMUL R15, R200, 8388608 ;  /* 0x4b000000c80f7820 */ /* 0x000fe20000400000 */
[----:B------:R-:W-:Y:S01]  /*58d0*/  MOV R183, R115 ;  /* 0x0000007300b77202 */ /* 0x000fe20000000f00 */
[----:B------:R-:W-:Y:S01]  /*58e0*/  FMUL R203, R158, 8388608 ;  /* 0x4b0000009ecb7820 */ /* 0x000fe20000400000 */
[----:B------:R-:W-:Y:S01]  /*58f0*/  MOV R187, R119 ;  /* 0x0000007700bb7202 */ /* 0x000fe20000000f00 */
[----:B------:R-:W-:Y:S01]  /*5900*/  IMAD.MOV.U32 R182, RZ, RZ, R114 ;  /* 0x000000ffffb67224 */ /* 0x000fe200078e0072 */
[----:B------:R-:W-:Y:S01]  /*5910*/  MOV R220, R98 ;  /* 0x0000006200dc7202 */ /* 0x000fe20000000f00 */
[----:B------:R-:W-:Y:S02]  /*5920*/  IMAD.MOV.U32 R186, RZ, RZ, R118 ;  /* 0x000000ffffba7224 */ /* 0x000fe400078e0076 */
[----:B------:R-:W-:Y:S02]  /*5930*/  IMAD.MOV.U32 R202, RZ, RZ, R94 ;  /* 0x000000ffffca7224 */ /* 0x000fe400078e005e */
[----:B------:R-:W-:-:S02]  /*5940*/  IMAD.MOV.U32 R219, RZ, RZ, R99 ;  /* 0x000000ffffdb7224 */ /* 0x000fc400078e0063 */
[----:B------:R-:W-:Y:S01]  /*5950*/  IMAD.MOV.U32 R229, RZ, RZ, R144 ;  /* 0x000000ffffe57224 */ /* 0x000fe200078e0090 */
[----:B------:R-:W-:Y:S02]  /*5960*/  FSEL R206, R15, R200, !P5 ;  /* 0x000000c80fce7208 */ /* 0x000fe40006800000 */
[----:B------:R-:W-:Y:S01]  /*5970*/  FSEL R213, RZ, -23, P5 ;  /* 0xc1b80000ffd57808 */ /* 0x000fe20002800000 */
[----:B------:R-:W-:Y:S01]  /*5980*/  @P6 FMUL R219, R219, 0.25 ;  /* 0x3e800000dbdb6820 */ /* 0x000fe20000400000 */
[----:B------:R-:W-:Y:S01]  /*5990*/  FSETP.GEU.AND P5, PT, |R158|, 1.175494350822287508e-38, PT ;  /* 0x008000009e00780b */ /* 0x000fe20003fae200 */
[----:B------:R-:W-:Y:S02]  /*59a0*/  @P6 FMUL R220, R220, 0.25 ;  /* 0x3e800000dcdc6820 */ /* 0x000fe40000400000 */
[----:B------:R-:W-:Y:S02]  /*59b0*/  @P6 FMUL R95, R95, 0.25 ;  /* 0x3e8000005f5f6820 */ /* 0x000fe40000400000 */
[----:B------:R-:W-:-:S02]  /*59c0*/  @P6 FMUL R202, R202, 0.25 ;  /* 0x3e800000caca6820 */ /* 0x000fc40000400000 */
[----:B------:R-:W-:Y:S02]  /*59d0*/  @P6 FMUL R187, R187, 0.25 ;  /* 0x3e800000bbbb6820 */ /* 0x000fe40000400000 */
[----:B------:R-:W-:Y:S02]  /*59e0*/  @P6 FMUL R186, R186, 0.25 ;  /* 0x3e800000baba6820 */ /* 0x000fe40000400000 */
[----:B------:R-:W-:Y:S02]  /*59f0*/  @P6 FMUL R183, R183, 0.25 ;  /* 0x3e800000b7b76820 */ /* 0x000fe40000400000 */
[----:B------:R-:W-:Y:S01]  /*5a00*/  @P6 FMUL R182, R182, 0.25 ;  /* 0x3e800000b6b66820 */ /* 0x000fe20000400000 */
[C---:B------:R-:W-:Y:S01]  /*5a10*/  FSETP.GEU.AND P2, PT, R196.reuse, 1.175494350822287508e-38, PT ;  /* 0x00800000c400780b */ /* 0x040fe20003f4e000 */
[----:B------:R-:W-:Y:S01]  /*5a20*/  FMUL R209, R196, 8388608 ;  /* 0x4b000000c4d17820 */ /* 0x000fe20000400000 */
[----:B------:R-:W-:Y:S01]  /*5a30*/  MOV R181, R113 ;  /* 0x0000007100b57202 */ /* 0x000fe20000000f00 */
[----:B------:R-:W-:Y:S01]  /*5a40*/  FMUL R204, R229, 8388608 ;  /* 0x4b000000e5cc7820 */ /* 0x000fe20000400000 */
[----:B------:R-:W-:-:S02]  /*5a50*/  FSEL R215, RZ, -23, P2 ;  /* 0xc1b80000ffd77808 */ /* 0x000fc40001000000 */
[----:B------:R-:W-:Y:S01]  /*5a60*/  FSEL R209, R209, R196, !P2 ;  /* 0x000000c4d1d17208 */ /* 0x000fe20005000000 */
[----:B------:R-:W-:Y:S01]  /*5a70*/  IMAD.MOV.U32 R180, RZ, RZ, R112 ;  /* 0x000000ffffb47224 */ /* 0x000fe200078e0070 */
[----:B------:R-:W-:Y:S01]  /*5a80*/  MOV R185, R117 ;  /* 0x0000007500b97202 */ /* 0x000fe20000000f00 */
[----:B------:R-:W-:Y:S01]  /*5a90*/  IMAD.MOV.U32 R184, RZ, RZ, R116 ;  /* 0x000000ffffb87224 */ /* 0x000fe200078e0074 */
[----:B------:R-:W-:Y:S01]  /*5aa0*/  MOV R189, R93 ;  /* 0x0000005d00bd7202 */ /* 0x000fe20000000f00 */
[----:B------:R-:W-:Y:S01]  /*5ab0*/  IMAD.MOV.U32 R188, RZ, RZ, R92 ;  /* 0x000000ffffbc7224 */ /* 0x000fe200078e005c */
[----:B------:R-:W-:Y:S01]  /*5ac0*/  MOV R94, R96 ;  /* 0x00000060005e7202 */ /* 0x000fe20000000f00 */
[----:B------:R-:W-:Y:S01]  /*5ad0*/  IMAD.MOV.U32 R190, RZ, RZ, R97 ;  /* 0x000000ffffbe7224 */ /* 0x000fe200078e0061 */
[----:B------:R-:W-:Y:S01]  /*5ae0*/  FSETP.GEU.AND P2, PT, R229, 1.175494350822287508e-38, PT ;  /* 0x00800000e500780b */ /* 0x000fe20003f4e000 */
[----:B------:R-:W-:Y:S01]  /*5af0*/  @!P5 FMUL R219, R219, 16777216 ;  /* 0x4b800000dbdbd820 */ /* 0x000fe20000400000 */
[----:B------:R-:W-:Y:S01]  /*5b00*/  MOV R225, R19 ;  /* 0x0000001300e17202 */ /* 0x000fe20000000f00 */
[----:B------:R-:W-:Y:S01]  /*5b10*/  @!P5 FMUL R220, R220, 16777216 ;  /* 0x4b800000dcdcd820 */ /* 0x000fe20000400000 */
[----:B------:R-:W-:Y:S01]  /*5b20*/  FSEL R204, R204, R229, !P2 ;  /* 0x000000e5cccc7208 */ /* 0x000fe20005000000 */
[----:B------:R-:W-:-:S02]  /*5b30*/  @!P5 FMUL R95, R95, 16777216 ;  /* 0x4b8000005f5fd820 */ /* 0x000fc40000400000 */
[----:B------:R-:W-:Y:S02]  /*5b40*/  @!P5 FMUL R202, R202, 16777216 ;  /* 0x4b800000cacad820 */ /* 0x000fe40000400000 */
[----:B------:R-:W-:Y:S02]  /*5b50*/  @!P5 FMUL R187, R187, 16777216 ;  /* 0x4b800000bbbbd820 */ /* 0x000fe40000400000 */
[----:B------:R-:W-:Y:S02]  /*5b60*/  @!P5 FMUL R186, R186, 16777216 ;  /* 0x4b800000babad820 */ /* 0x000fe40000400000 */
[----:B------:R-:W-:Y:S02]  /*5b70*/  @!P5 FMUL R183, R183, 16777216 ;  /* 0x4b800000b7b7d820 */ /* 0x000fe40000400000 */
[----:B------:R-:W-:Y:S01]  /*5b80*/  @!P5 FMUL R182, R182, 16777216 ;  /* 0x4b800000b6b6d820 */ /* 0x000fe20000400000 */
[----:B------:R-:W0:Y:S01]  /*5b90*/  S2R R68, SR_TID.X ;  /* 0x0000000000447919 */ /* 0x000e220000002100 */
[C---:B------:R-:W-:Y:S01]  /*5ba0*/  FMUL R4, R225.reuse, 8388608 ;  /* 0x4b000000e1047820 */ /* 0x040fe20000400000 */
[----:B------:R-:W-:Y:S01]  /*5bb0*/  MOV R168, R103 ;  /* 0x0000006700a87202 */ /* 0x000fe20000000f00 */
        /* <DEDUP_REMOVED lines=8> */
[----:B------:R-:W-:-:S03]  /*5c40*/  IMAD.MOV.U32 R222, RZ, RZ, R17 ;  /* 0x000000ffffde7224 */ /* 0x000fc600078e0011 */
[----:B------:R-:W-:Y:S01]  /*5c50*/  FSEL R205, R4, R225, !P3 ;  /* 0x000000e104cd7208 */ /* 0x000fe20005800000 */
[C---:B------:R-:W-:Y:S01]  /*5c60*/  FMUL R207, R222.reuse, 8388608 ;  /* 0x4b000000decf7820 */ /* 0x040fe20000400000 */
[----:B------:R-:W-:Y:S01]  /*5c70*/  MOV R169, R85 ;  /* 0x0000005500a97202 */ /* 0x000fe20000000f00 */
[----:B------:R-:W-:Y:S01]  /*5c80*/  IMAD.MOV.U32 R167, RZ, RZ, R84 ;  /* 0x000000ffffa77224 */ /* 0x000fe200078e0054 */
[----:B------:R-:W-:Y:S01]  /*5c90*/  MOV R173, R89 ;  /* 0x0000005900ad7202 */ /* 0x000fe20000000f00 */
[----:B------:R-:W-:Y:S01]  /*5ca0*/  IMAD.MOV.U32 R171, RZ, RZ, R88 ;  /* 0x000000ffffab7224 */ /* 0x000fe200078e0058 */
[----:B------:R-:W-:Y:S01]  /*5cb0*/  MOV R177, R109 ;  /* 0x0000006d00b17202 */ /* 0x000fe20000000f00 */
[----:B------:R-:W-:Y:S01]  /*5cc0*/  IMAD.MOV.U32 R175, RZ, RZ, R108 ;  /* 0x000000ffffaf7224 */ /* 0x000fe200078e006c */
[----:B------:R-:W-:Y:S02]  /*5cd0*/  FSETP.GEU.AND P4, PT, R222, 1.175494350822287508e-38, PT ;  /* 0x00800000de00780b */ /* 0x000fe40003f8e000 */
[----:B------:R-:W-:-:S02]  /*5ce0*/  MOV R223, R16 ;  /* 0x0000001000df7202 */ /* 0x000fc40000000f00 */
[----:B------:R-:W-:Y:S02]  /*5cf0*/  FSEL R207, R207, R222, !P4 ;  /* 0x000000decfcf7208 */ /* 0x000fe40006000000 */
[----:B0-----:R-:W-:Y:S01]  /*5d00*/  SHF.R.U32.HI R68, RZ, 0x6, R68 ;  /* 0x00000006ff447819 */ /* 0x001fe20000011644 */
[----:B------:R-:W-:-:S03]  /*5d10*/  FMUL R208, R223, 8388608 ;  /* 0x4b000000dfd07820 */ /* 0x000fc60000400000 */
[----:B------:R-:W-:Y:S01]  /*5d20*/  SGXT.U32 R68, R68, 0x1 ;  /* 0x000000014444781a */ /* 0x000fe20000000000 */
[----:B------:R-:W-:Y:S01]  /*5d30*/  IMAD.MOV.U32 R191, RZ, RZ, R106 ;  /* 0x000000ffffbf7224 */ /* 0x000fe200078e006a */
[----:B------:R-:W-:Y:S01]  /*5d40*/  MOV R192, R107 ;  /* 0x0000006b00c07202 */ /* 0x000fe20000000f00 */
[----:B------:R-:W-:Y:S01]  /*5d50*/  IMAD.MOV.U32 R193, RZ, RZ, R58 ;  /* 0x000000ffffc17224 */ /* 0x000fe200078e003a */
[----:B------:R-:W-:Y:S01]  /*5d60*/  MOV R194, R59 ;  /* 0x0000003b00c27202 */ /* 0x000fe20000000f00 */
[----:B------:R-:W-:Y:S01]  /*5d70*/  IMAD.MOV.U32 R195, RZ, RZ, R62 ;  /* 0x000000ffffc37224 */ /* 0x000fe200078e003e */
[----:B------:R-:W-:Y:S01]  /*5d80*/  MOV R197, R63 ;  /* 0x0000003f00c57202 */ /* 0x000fe20000000f00 */
[----:B------:R-:W-:Y:S01]  /*5d90*/  IMAD.MOV.U32 R199, RZ, RZ, R66 ;  /* 0x000000ffffc77224 */ /* 0x000fe200078e0042 */
[----:B------:R-:W-:Y:S02]  /*5da0*/  MOV R201, R67 ;  /* 0x0000004300c97202 */ /* 0x000fe40000000f00 */
[----:B------:R-:W-:Y:S01]  /*5db0*/  MOV R163, c[0x0][0x1c8] ;  /* 0x0000720000a37a02 */ /* 0x000fe20000000f00 */
[----:B--2---:R-:W-:-:S05]  /*5dc0*/  IMAD R2, R247, c[0x0][0x1c4], RZ ;  /* 0x00007100f7027a24 */ /* 0x004fca00078e02ff */
[C---:B------:R-:W-:Y:S01]  /*5dd0*/  SHF.L.U32 R3, R2.reuse, 0x1, RZ ;  /* 0x0000000102037819 */ /* 0x040fe200000006ff */
[----:B------:R-:W-:Y:S01]  /*5de0*/  IMAD.HI R21, R2, 0x2, RZ ;  /* 0x0000000202157827 */ /* 0x000fe200078e02ff */
[----:B------:R-:W-:Y:S02]  /*5df0*/  BAR.SYNC.DEFER_BLOCKING 0x0 ;  /* 0x0000000000007b1d */ /* 0x000fe40000010000 */
[----:B------:R-:W-:-:S04]  /*5e00*/  IADD3 R164, P0, P1, R3, c[0x0][0x178], R164 ;  /* 0x00005e0003a47a10 */ /* 0x000fc8000791e0a4 */
[----:B------:R-:W-:Y:S02]  /*5e10*/  IADD3.X R0, R21, c[0x0][0x17c], R0, P0, P1 ;  /* 0x00005f0015007a10 */ /* 0x000fe400007e2400 */
[----:B------:R-:W-:-:S04]  /*5e20*/  FSETP.GEU.AND P1, PT, R198, 1.175494350822287508e-38, PT ;  /* 0x00800000c600780b */ /* 0x000fc80003f2e000 */
[----:B------:R-:W-:Y:S02]  /*5e30*/  FSEL R210, R5, R198, !P1 ;  /* 0x000000c605d27208 */ /* 0x000fe40004800000 */
[----:B------:R-:W-:Y:S02]  /*5e40*/  FSEL R214, RZ, -23, P1 ;  /* 0xc1b80000ffd67808 */ /* 0x000fe40000800000 */
[----:B------:R-:W-:-:S04]  /*5e50*/  FSETP.GEU.AND P1, PT, R158, 1.175494350822287508e-38, PT ;  /* 0x008000009e00780b */ /* 0x000fc80003f2e000 */
[----:B------:R-:W-:Y:S01]  /*5e60*/  FSEL R203, R203, R158, !P1 ;  /* 0x0000009ecbcb7208 */ /* 0x000fe20004800000 */
[----:B------:R-:W-:Y:S01]  /*5e70*/  @P6 FMUL R158, R158, 0.25 ;  /* 0x3e8000009e9e6820 */ /* 0x000fe20000400000 */
[----:B------:R-:W-:-:S03]  /*5e80*/  FSETP.GT.AND P6, PT, |R229|, 8.50705917302346158658e+37, PT ;  /* 0x7e800000e500780b */ /* 0x000fc60003fc4200 */
[----:B------:R-:W-:Y:S01]  /*5e90*/  @!P5 FMUL R158, R158, 16777216 ;  /* 0x4b8000009e9ed820 */ /* 0x000fe20000400000 */
[----:B------:R-:W-:-:S09]  /*5ea0*/  FSETP.GEU.AND P5, PT, |R229|, 1.175494350822287508e-38, PT ;  /* 0x00800000e500780b */ /* 0x000fd20003fae200 */
[----:B------:R-:W-:Y:S02]  /*5eb0*/  @P6 FMUL R190, R190, 0.25 ;  /* 0x3e800000bebe6820 */ /* 0x000fe40000400000 */
[----:B------:R-:W-:Y:S02]  /*5ec0*/  @P6 FMUL R94, R94, 0.25 ;  /* 0x3e8000005e5e6820 */ /* 0x000fe40000400000 */
[----:B------:R-:W-:Y:S02]  /*5ed0*/  @P6 FMUL R189, R189, 0.25 ;  /* 0x3e800000bdbd6820 */ /* 0x000fe40000400000 */
[----:B------:R-:W-:Y:S02]  /*5ee0*/  @P6 FMUL R188, R188, 0.25 ;  /* 0x3e800000bcbc6820 */ /* 0x000fe40000400000 */
[----:B------:R-:W-:Y:S02]  /*5ef0*/  @P6 FMUL R185, R185, 0.25 ;  /* 0x3e800000b9b96820 */ /* 0x000fe40000400000 */
[----:B------:R-:W-:-:S02]  /*5f00*/  @P6 FMUL R184, R184, 0.25 ;  /* 0x3e800000b8b86820 */ /* 0x000fc40000400000 */
[----:B------:R-:W-:Y:S02]  /*5f10*/  @P6 FMUL R181, R181, 0.25 ;  /* 0x3e800000b5b56820 */ /* 0x000fe40000400000 */
[----:B------:R-:W-:Y:S02]  /*5f20*/  @P6 FMUL R229, R229, 0.25 ;  /* 0x3e800000e5e56820 */ /* 0x000fe40000400000 */
[----:B------:R-:W-:Y:S01]  /*5f30*/  @P6 FMUL R180, R180, 0.25 ;  /* 0x3e800000b4b46820 */ /* 0x000fe20000400000 */
[----:B------:R-:W-:Y:S01]  /*5f40*/  FSETP.GT.AND P6, PT, |R225|, 8.50705917302346158658e+37, PT ;  /* 0x7e800000e100780b */ /* 0x000fe20003fc4200 */
[----:B------:R-:W-:Y:S02]  /*5f50*/  @!P5 FMUL R190, R190, 16777216 ;  /* 0x4b800000bebed820 */ /* 0x000fe40000400000 */
[----:B------:R-:W-:Y:S02]  /*5f60*/  @!P5 FMUL R94, R94, 16777216 ;  /* 0x4b8000005e5ed820 */ /* 0x000fe40000400000 */
[----:B------:R-:W-:-:S02]  /*5f70*/  @!P5 FMUL R189, R189, 16777216 ;  /* 0x4b800000bdbdd820 */ /* 0x000fc40000400000 */
[----:B------:R-:W-:Y:S02]  /*5f80*/  @!P5 FMUL R188, R188, 16777216 ;  /* 0x4b800000bcbcd820 */ /* 0x000fe40000400000 */
[----:B------:R-:W-:Y:S02]  /*5f90*/  @!P5 FMUL R185, R185, 16777216 ;  /* 0x4b800000b9b9d820 */ /* 0x000fe40000400000 */
[----:B------:R-:W-:Y:S02]  /*5fa0*/  @!P5 FMUL R184, R184, 16777216 ;  /* 0x4b800000b8b8d820 */ /* 0x000fe40000400000 */
[----:B------:R-:W-:Y:S02]  /*5fb0*/  @!P5 FMUL R181, R181, 16777216 ;  /* 0x4b800000b5b5d820 */ /* 0x000fe40000400000 */
[----:B------:R-:W-:Y:S02]  /*5fc0*/  @!P5 FMUL R229, R229, 16777216 ;  /* 0x4b800000e5e5d820 */ /* 0x000fe40000400000 */
[----:B------:R-:W-:Y:S01]  /*5fd0*/  @!P5 FMUL R180, R180, 16777216 ;  /* 0x4b800000b4b4d820 */ /* 0x000fe20000400000 */
[----:B------:R-:W-:Y:S01]  /*5fe0*/  FSETP.GEU.AND P5, PT, |R225|, 1.175494350822287508e-38, PT ;  /* 0x00800000e100780b */ /* 0x000fe20003fae200 */
[----:B------:R-:W-:-:S02]  /*5ff0*/  @P6 FMUL R179, R179, 0.25 ;  /* 0x3e800000b3b36820 */ /* 0x000fc40000400000 */
[----:B------:R-:W-:Y:S02]  /*6000*/  @P6 FMUL R178, R178, 0.25 ;  /* 0x3e800000b2b26820 */ /* 0x000fe40000400000 */
[----:B------:R-:W-:Y:S02]  /*6010*/  @P6 FMUL R176, R176, 0.25 ;  /* 0x3e800000b0b06820 */ /* 0x000fe40000400000 */
[----:B------:R-:W-:Y:S02]  /*6020*/  @P6 FMUL R174, R174, 0.25 ;  /* 0x3e800000aeae6820 */ /* 0x000fe40000400000 */
[----:B------:R-:W-:Y:S02]  /*6030*/  @P6 FMUL R172, R172, 0.25 ;  /* 0x3e800000acac6820 */ /* 0x000fe40000400000 */
[----:B------:R-:W-:Y:S02]  /*6040*/  @P6 FMUL R170, R170, 0.25 ;  /* 0x3e800000aaaa6820 */ /* 0x000fe40000400000 */
[----:B------:R-:W-:-:S02]  /*6050*/  @P6 FMUL R168, R168, 0.25 ;  /* 0x3e800000a8a86820 */ /* 0x000fc40000400000 */
[----:B------:R-:W-:Y:S02]  /*6060*/  @P6 FMUL R225, R225, 0.25 ;  /* 0x3e800000e1e16820 */ /* 0x000fe40000400000 */
[----:B------:R-:W-:Y:S01]  /*6070*/  @P6 FMUL R166, R166, 0.25 ;  /* 0x3e800000a6a66820 */ /* 0x000fe20000400000 */
[----:B------:R-:W-:Y:S01]  /*6080*/  FSETP.GT.AND P6, PT, |R222|, 8.50705917302346158658e+37, PT ;  /* 0x7e800000de00780b */ /* 0x000fe20003fc4200 */
[----:B------:R-:W-:Y:S01]  /*6090*/  IMAD.MOV.U32 R2, RZ, RZ, R100 ;  /* 0x000000ffff027224 */ /* 0x000fe200078e0064 */
[----:B------:R-:W-:Y:S01]  /*60a0*/  MOV R3, R101 ;  /* 0x0000006500037202 */ /* 0x000fe20000000f00 */
        /* <DEDUP_REMOVED lines=19> */
[C---:B------:R-:W-:Y:S01]  /*61e0*/  FSETP.GT.AND P6, PT, |R223|.reuse, 8.50705917302346158658e+37, PT ;  /* 0x7e800000df00780b */ /* 0x040fe20003fc4200 */
[----:B------:R-:W-:Y:S01]  /*61f0*/  IMAD R21, R68, c[0x0][0x1c8], RZ ;  /* 0x0000720044157a24 */ /* 0x000fe200078e02ff */
[----:B------:R-:W-:Y:S01]  /*6200*/  FSETP.GEU.AND P0, PT, R223, 1.175494350822287508e-38, PT ;  /* 0x00800000df00780b */ /* 0x000fe20003f0e000 */
[----:B------:R-:W-:Y:S02]  /*6210*/  @!P5 FMUL R177, R177, 16777216 ;  /* 0x4b800000b1b1d820 */ /* 0x000fe40000400000 */
[----:B------:R-:W-:Y:S01]  /*6220*/  @!P5 FMUL R175, R175, 16777216 ;  /* 0x4b800000afafd820 */ /* 0x000fe20000400000 */
[----:B------:R-:W-:Y:S01]  /*6230*/  FSEL R208, R208, R223, !P0 ;  /* 0x000000dfd0d07208 */ /* 0x000fe20004000000 */
        /* <DEDUP_REMOVED lines=17> */
[----:B------:R-:W-:Y:S01]  /*6350*/  LEA R4, P6, R21, R164, 0x1 ;  /* 0x000000a415047211 */ /* 0x000fe200078c08ff */
[----:B------:R-:W-:-:S03]  /*6360*/  IMAD R15, R163, 0x2, R21 ;  /* 0x00000002a30f7824 */ /* 0x000fc600078e0215 */
[----:B------:R-:W-:Y:S02]  /*6370*/  LEA.HI.X.SX32 R5, R21, R0, 0x1, P6 ;  /* 0x0000000015057211 */ /* 0x000fe400030f0eff */
[----:B------:R-:W-:Y:S02]  /*6380*/  LEA R14, P6, R15, R164, 0x1 ;  /* 0x000000a40f0e7211 */ /* 0x000fe400078c08ff */
[----:B------:R-:W-:Y:S02]  /*6390*/  LEA R17, R163, R15, 0x1 ;  /* 0x0000000fa3117211 */ /* 0x000fe400078e08ff */
[----:B------:R-:W-:Y:S02]  /*63a0*/  LEA.HI.X.SX32 R15, R15, R0, 0x1, P6 ;  /* 0x000000000f0f7211 */ /* 0x000fe400030f0eff */
        /* <DEDUP_REMOVED lines=137> */
[----:B------:R-:W-:Y:S01]  /*6c40*/  LEA.HI.X.SX32 R133, R133, R0, 0x1, P6 ;  /* 0x0000000085857211 */ /* 0x000fe200030f0eff */
[----:B------:R-:W0:Y:S01]  /*6c50*/  S2R R146, SR_TID.X ;  /* 0x0000000000927919 */ /* 0x000e220000002100 */
[----:B------:R-:W-:Y:S01]  /*6c60*/  LEA R134, P6, R135, R164, 0x1 ;  /* 0x000000a487867211 */ /* 0x000fe200078c08ff */
[----:B------:R-:W-:Y:S02]  /*6c70*/  IMAD R137, R163, 0x2, R135 ;  /* 0x00000002a3897824 */ /* 0x000fe400078e0287 */
[----:B------:R-:W1:Y:S01]  /*6c80*/  S2R R162, SR_TID.X ;  /* 0x0000000000a27919 */ /* 0x000e620000002100 */
[----:B------:R-:W-:-:S02]  /*6c90*/  LEA.HI.X.SX32 R135, R135, R0, 0x1, P6 ;  /* 0x0000000087877211 */ /* 0x000fc400030f0eff */
[----:B------:R-:W-:Y:S02]  /*6ca0*/  LEA R136, P6, R137, R164, 0x1 ;  /* 0x000000a489887211 */ /* 0x000fe400078c08ff */
[----:B------:R-:W-:Y:S02]  /*6cb0*/  LEA R139, R163, R137, 0x1 ;  /* 0x00000089a38b7211 */ /* 0x000fe400078e08ff */
[----:B------:R-:W-:Y:S02]  /*6cc0*/  LEA.HI.X.SX32 R137, R137, R0, 0x1, P6 ;  /* 0x0000000089897211 */ /* 0x000fe400030f0eff */
[----:B------:R-:W-:Y:S01]  /*6cd0*/  LEA R138, P6, R139, R164, 0x1 ;  /* 0x000000a48b8a7211 */ /* 0x000fe200078c08ff */
[----:B------:R-:W-:-:S03]  /*6ce0*/  IMAD R141, R163, 0x2, R139 ;  /* 0x00000002a38d7824 */ /* 0x000fc600078e028b */
[----:B------:R-:W-:Y:S02]  /*6cf0*/  LEA.HI.X.SX32 R139, R139, R0, 0x1, P6 ;  /* 0x000000008b8b7211 */ /* 0x000fe400030f0eff */
[----:B------:R-:W-:Y:S02]  /*6d00*/  LEA R140, P6, R141, R164, 0x1 ;  /* 0x000000a48d8c7211 */ /* 0x000fe400078c08ff */
[----:B------:R-:W-:Y:S01]  /*6d10*/  LEA R143, R163, R141, 0x1 ;  /* 0x0000008da38f7211 */ /* 0x000fe200078e08ff */
[----:B------:R-:W2:Y:S01]  /*6d20*/  S2R R155, SR_TID.X ;  /* 0x00000000009b7919 */ /* 0x000ea20000002100 */
[----:B------:R-:W-:Y:S02]  /*6d30*/  LEA.HI.X.SX32 R141, R141, R0, 0x1, P6 ;  /* 0x000000008d8d7211 */ /* 0x000fe400030f0eff */
[----:B------:R-:W-:Y:S01]  /*6d40*/  LEA R142, P6, R143, R164, 0x1 ;  /* 0x000000a48f8e7211 */ /* 0x000fe200078c08ff */
[----:B------:R-:W-:Y:S01]  /*6d50*/  IMAD R145, R163, 0x2, R143 ;  /* 0x00000002a3917824 */ /* 0x000fe200078e028f */
[----:B0-----:R-:W-:-:S02]  /*6d60*/  LOP3.LUT R146, R146, 0x7f, RZ, 0xc0, !PT ;  /* 0x0000007f92927812 */ /* 0x001fc400078ec0ff */
[----:B------:R-:W-:Y:S02]  /*6d70*/  LEA.HI.X.SX32 R143, R143, R0, 0x1, P6 ;  /* 0x000000008f8f7211 */ /* 0x000fe400030f0eff */
[----:B------:R-:W-:Y:S02]  /*6d80*/  LEA R144, P6, R145, R164, 0x1 ;  /* 0x000000a491907211 */ /* 0x000fe400078c08ff */
[----:B------:R-:W-:Y:S01]  /*6d90*/  LEA R147, R163, R145, 0x1 ;  /* 0x00000091a3937211 */ /* 0x000fe200078e08ff */
[----:B------:R-:W-:Y:S01]  /*6da0*/  @!P5 FMUL R201, R201, 16777216 ;  /* 0x4b800000c9c9d820 */ /* 0x000fe20000400000 */
[----:B------:R-:W-:Y:S01]  /*6db0*/  LEA.HI.X.SX32 R145, R145, R0, 0x1, P6 ;  /* 0x0000000091917211 */ /* 0x000fe200030f0eff */
[----:B------:R-:W-:Y:S02]  /*6dc0*/  @!P5 FMUL R199, R199, 16777216 ;  /* 0x4b800000c7c7d820 */ /* 0x000fe40000400000 */
[----:B------:R-:W-:Y:S02]  /*6dd0*/  @!P5 FMUL R197, R197, 16777216 ;  /* 0x4b800000c5c5d820 */ /* 0x000fe40000400000 */
[----:B------:R-:W-:-:S02]  /*6de0*/  @!P5 FMUL R195, R195, 16777216 ;  /* 0x4b800000c3c3d820 */ /* 0x000fc40000400000 */
[----:B------:R-:W-:Y:S02]  /*6df0*/  @!P5 FMUL R194, R194, 16777216 ;  /* 0x4b800000c2c2d820 */ /* 0x000fe40000400000 */
[----:B------:R-:W-:Y:S02]  /*6e00*/  @!P5 FMUL R193, R193, 16777216 ;  /* 0x4b800000c1c1d820 */ /* 0x000fe40000400000 */
[----:B------:R-:W-:Y:S02]  /*6e10*/  @!P5 FMUL R192, R192, 16777216 ;  /* 0x4b800000c0c0d820 */ /* 0x000fe40000400000 */
[----:B------:R-:W-:Y:S02]  /*6e20*/  @!P5 FMUL R191, R191, 16777216 ;  /* 0x4b800000bfbfd820 */ /* 0x000fe40000400000 */
[----:B------:R-:W-:Y:S01]  /*6e30*/  @!P5 FMUL R223, R223, 16777216 ;  /* 0x4b800000dfdfd820 */ /* 0x000fe20000400000 */
[----:B------:R-:W-:Y:S01]  /*6e40*/  ISETP.GE.U32.AND P5, PT, R146, 0x40, PT ;  /* 0x000000409200780c */ /* 0x000fe20003fa6070 */
[----:B-1----:R-:W-:Y:S01]  /*6e50*/  IMAD.SHL.U32 R148, R162, 0x10, RZ ;  /* 0x00000010a2947824 */ /* 0x002fe200078e00ff */
[----:B------:R-:W-:-:S02]  /*6e60*/  LEA R146, P6, R147, R164, 0x1 ;  /* 0x000000a493927211 */ /* 0x000fc400078c08ff */
[----:B------:R-:W-:Y:S01]  /*6e70*/  LEA R149, R163, R147, 0x1 ;  /* 0x00000093a3957211 */ /* 0x000fe200078e08ff */
[----:B------:R-:W-:Y:S01]  /*6e80*/  IMAD.SHL.U32 R235, R162, 0x4, RZ ;  /* 0x00000004a2eb7824 */ /* 0x000fe200078e00ff */
[----:B------:R-:W-:Y:S02]  /*6e90*/  LOP3.LUT R211, R148, 0x70, RZ, 0xc0, !PT ;  /* 0x0000007094d37812 */ /* 0x000fe400078ec0ff */
[----:B------:R-:W-:Y:S02]  /*6ea0*/  LEA.HI.X.SX32 R147, R147, R0, 0x1, P6 ;  /* 0x0000000093937211 */ /* 0x000fe400030f0eff */
[----:B------:R-:W-:Y:S02]  /*6eb0*/  SHF.R.U32.HI R150, RZ, 0x1, R162 ;  /* 0x00000001ff967819 */ /* 0x000fe400000116a2 */
[----:B------:R-:W-:Y:S02]  /*6ec0*/  LEA R148, P6, R149, R164, 0x1 ;  /* 0x000000a495947211 */ /* 0x000fe400078c08ff */
[----:B------:R-:W-:Y:S01]  /*6ed0*/  LEA R151, R163, R149, 0x1 ;  /* 0x00000095a3977211 */ /* 0x000fe200078e08ff */
[----:B------:R-:W-:Y:S01]  /*6ee0*/  IMAD.SHL.U32 R218, R162, 0x8, RZ ;  /* 0x00000008a2da7824 */ /* 0x000fe200078e00ff */
[----:B------:R-:W-:-:S02]  /*6ef0*/  LOP3.LUT R152, R150, 0xc, RZ, 0xc0, !PT ;  /* 0x0000000c96987812 */ /* 0x000fc400078ec0ff */
[----:B------:R-:W-:Y:S02]  /*6f00*/  LEA.HI.X.SX32 R149, R149, R0, 0x1, P6 ;  /* 0x0000000095957211 */ /* 0x000fe400030f0eff */
[----:B------:R-:W-:Y:S02]  /*6f10*/  LOP3.LUT R154, R235, 0x80, RZ, 0xc0, !PT ;  /* 0x00000080eb9a7812 */ /* 0x000fe400078ec0ff */
[----:B------:R-:W-:Y:S02]  /*6f20*/  LEA R150, P6, R151, R164, 0x1 ;  /* 0x000000a497967211 */ /* 0x000fe400078c08ff */
[----:B------:R-:W-:Y:S02]  /*6f30*/  LEA R153, R163, R151, 0x1 ;  /* 0x00000097a3997211 */ /* 0x000fe400078e08ff */
[----:B------:R-:W-:Y:S02]  /*6f40*/  IADD3 R211, R152, R211, R154 ;  /* 0x000000d398d37210 */ /* 0x000fe40007ffe09a */
[----:B------:R-:W-:-:S02]  /*6f50*/  LEA.HI.X.SX32 R151, R151, R0, 0x1, P6 ;  /* 0x0000000097977211 */ /* 0x000fc400030f0eff */
[----:B--2---:R-:W-:Y:S01]  /*6f60*/  LOP3.LUT R156, R155, 0x60, RZ, 0xc0, !PT ;  /* 0x000000609b9c7812 */ /* 0x004fe200078ec0ff */
[----:B------:R-:W-:Y:S01]  /*6f70*/  IMAD R155, R163, 0x2, R153 ;  /* 0x00000002a39b7824 */ /* 0x000fe200078e0299 */
[----:B------:R-:W-:Y:S02]  /*6f80*/  LOP3.LUT R154, R218, 0x78, RZ, 0xc0, !PT ;  /* 0x00000078da9a7812 */ /* 0x000fe400078ec0ff */
[----:B------:R-:W-:Y:S01]  /*6f90*/  LEA R152, P6, R153, R164, 0x1 ;  /* 0x000000a499987211 */ /* 0x000fe200078c08ff */
[----:B------:R-:W-:Y:S01]  /*6fa0*/  IMAD R157, R163, 0x2, R155 ;  /* 0x00000002a39d7824 */ /* 0x000fe200078e029b */
[----:B------:R-:W-:Y:S02]  /*6fb0*/  LEA R161, R156, R154, 0x5 ;  /* 0x0000009a9ca17211 */ /* 0x000fe400078e28ff */
[----:B------:R-:W-:Y:S02]  /*6fc0*/  LEA.HI.X.SX32 R153, R153, R0, 0x1, P6 ;  /* 0x0000000099997211 */ /* 0x000fe400030f0eff */
[----:B------:R-:W-:-:S02]  /*6fd0*/  LEA R154, P6, R155, R164, 0x1 ;  /* 0x000000a49b9a7211 */ /* 0x000fc400078c08ff */
[----:B------:R-:W-:Y:S02]  /*6fe0*/  SHF.R.S32.HI R212, RZ, 0x4, R162 ;  /* 0x00000004ffd47819 */ /* 0x000fe400000114a2 */
[----:B------:R-:W-:Y:S02]  /*6ff0*/  LEA.HI.X.SX32 R155, R155, R0, 0x1, P6 ;  /* 0x000000009b9b7211 */ /* 0x000fe400030f0eff */
[----:B------:R-:W-:Y:S02]  /*7000*/  SGXT R212, R212, 0x1 ;  /* 0x00000001d4d4781a */ /* 0x000fe40000000200 */
[----:B------:R-:W-:Y:S02]  /*7010*/  LEA R156, P6, R157, R164, 0x1 ;  /* 0x000000a49d9c7211 */ /* 0x000fe400078c08ff */
[----:B------:R-:W-:Y:S01]  /*7020*/  LEA R159, R163, R157, 0x1 ;  /* 0x0000009da39f7211 */ /* 0x000fe200078e08ff */
[----:B------:R0:W1:Y:S01]  /*7030*/  MUFU.RCP R221, R158 ;  /* 0x0000009e00dd7308 */ /* 0x0000620000001000 */
[----:B------:R-:W-:Y:S01]  /*7040*/  LOP3.LUT R212, R161, 0x1008, R212, 0x78, !PT ;  /* 0x00001008a1d47812 */ /* 0x000fe200078e78d4 */
[----:B------:R-:W-:Y:S01]  /*7050*/  IMAD.SHL.U32 R160, R162, 0x20, RZ ;  /* 0x00000020a2a07824 */ /* 0x000fe200078e00ff */
[----:B------:R-:W-:-:S02]  /*7060*/  LEA.HI.X.SX32 R157, R157, R0, 0x1, P6 ;  /* 0x000000009d9d7211 */ /* 0x000fc400030f0eff */
[----:B------:R-:W-:Y:S02]  /*7070*/  LEA R161, R163, R159, 0x1 ;  /* 0x0000009fa3a17211 */ /* 0x000fe400078e08ff */
[----:B0-----:R-:W-:-:S03]  /*7080*/  LEA R158, P6, R159, R164, 0x1 ;  /* 0x000000a49f9e7211 */ /* 0x001fc600078c08ff */
[----:B------:R-:W-:Y:S01]  /*7090*/  IMAD R165, R163, 0x2, R161 ;  /* 0x00000002a3a57824 */ /* 0x000fe200078e02a1 */
[----:B------:R-:W-:Y:S02]  /*70a0*/  LOP3.LUT R217, R160, 0x60, RZ, 0xc0, !PT ;  /* 0x00000060a0d97812 */ /* 0x000fe400078ec0ff */
[----:B------:R-:W-:Y:S02]  /*70b0*/  LEA.HI.X.SX32 R159, R159, R0, 0x1, P6 ;  /* 0x000000009f9f7211 */ /* 0x000fe400030f0eff */
[----:B------:R-:W-:Y:S02]  /*70c0*/  LOP3.LUT R216, R162, 0xc, RZ, 0xc0, !PT ;  /* 0x0000000ca2d87812 */ /* 0x000fe400078ec0ff */
[C---:B------:R-:W-:Y:S01]  /*70d0*/  LEA R160, P6, R161.reuse, R164, 0x1 ;  /* 0x000000a4a1a07211 */ /* 0x040fe200078c08ff */
[----:B------:R-:W0:Y:S01]  /*70e0*/  MUFU.RCP R229, R229 ;  /* 0x000000e500e57308 */ /* 0x000e220000001000 */
[----:B------:R-:W-:Y:S02]  /*70f0*/  LEA R217, R216, R217, 0xa ;  /* 0x000000d9d8d97211 */ /* 0x000fe400078e50ff */
[----:B------:R-:W-:-:S02]  /*7100*/  LEA.HI.X.SX32 R161, R161, R0, 0x1, P6 ;  /* 0x00000000a1a17211 */ /* 0x000fc400030f0eff */
[----:B------:R-:W-:Y:S02]  /*7110*/  LEA R162, P6, R165, R164, 0x1 ;  /* 0x000000a4a5a27211 */ /* 0x000fe400078c08ff */
[----:B------:R-:W-:Y:S01]  /*7120*/  LEA R227, R163, R165, 0x1 ;  /* 0x000000a5a3e37211 */ /* 0x000fe200078e08ff */
[----:B------:R-:W2:Y:S01]  /*7130*/  MUFU.RCP R225, R225 ;  /* 0x000000e100e17308 */ /* 0x000ea20000001000 */
[----:B------:R-:W-:Y:S01]  /*7140*/  IMAD R231, R216, 0x2, R217 ;  /* 0x00000002d8e77824 */ /* 0x000fe200078e02d9 */
[----:B------:R-:W-:Y:S02]  /*7150*/  LEA.HI.X.SX32 R163, R165, R0, 0x1, P6 ;  /* 0x00000000a5a37211 */ /* 0x000fe400030f0eff */
[----:B------:R-:W-:Y:S02]  /*7160*/  LOP3.LUT R216, R218, 0x380, RZ, 0xc0, !PT ;  /* 0x00000380dad87812 */ /* 0x000fe400078ec0ff */
[----:B------:R-:W-:Y:S02]  /*7170*/  LEA R164, P6, R227, R164, 0x1 ;  /* 0x000000a4e3a47211 */ /* 0x000fe400078c08ff */
[----:B------:R-:W3:Y:S01]  /*7180*/  MUFU.RCP R222, R222 ;  /* 0x000000de00de7308 */ /* 0x000ee20000001000 */
[----:B------:R-:W-:-:S02]  /*7190*/  IADD3 R218, R210, -0x3f3504f3, RZ ;  /* 0xc0cafb0dd2da7810 */ /* 0x000fc40007ffe0ff */
[----:B------:R-:W-:Y:S02]  /*71a0*/  IADD3 R217, R209, -0x3f3504f3, RZ ;  /* 0xc0cafb0dd1d97810 */ /* 0x000fe40007ffe0ff */
[----:B------:R-:W-:-:S03]  /*71b0*/  LEA.HI.X.SX32 R165, R227, R0, 0x1, P6 ;  /* 0x00000000e3a57211 */ /* 0x000fc600030f0eff */
[----:B------:R-:W4:Y:S01]  /*71c0*/  MUFU.RCP R223, R223 ;  /* 0x000000df00df7308 */ /* 0x000f220000001000 */
[----:B------:R-:W-:Y:S02]  /*71d0*/  IADD3 R0, R206, -0x3f3504f3, RZ ;  /* 0xc0cafb0dce007810 */ /* 0x000fe40007ffe0ff */
[----:B------:R-:W-:Y:S01]  /*71e0*/  LOP3.LUT R218, R218, 0xff800000, RZ, 0xc0, !PT ;  /* 0xff800000dada7812 */ /* 0x000fe200078ec0ff */
[----:B-1----:R-:W-:Y:S01]  /*71f0*/  FMUL R219, R221, R219 ;  /* 0x000000dbdddb7220 */ /* 0x002fe20000400000 */
[----:B------:R-:W-:Y:S01]  /*7200*/  LOP3.LUT R217, R217, 0xff800000, RZ, 0xc0, !PT ;  /* 0xff800000d9d97812 */ /* 0x000fe200078ec0ff */
[C---:B------:R-:W-:Y:S01]  /*7210*/  FMUL R220, R221.reuse, R220 ;  /* 0x000000dcdddc7220 */ /* 0x040fe20000400000 */
[----:B------:R-:W-:Y:S01]  /*7220*/  IADD3 R228, R208, -0x3f3504f3, RZ ;  /* 0xc0cafb0dd0e47810 */ /* 0x000fe20007ffe0ff */
[C---:B------:R-:W-:Y:S02]  /*7230*/  FMUL R95, R221.reuse, R95 ;  /* 0x0000005fdd5f7220 */ /* 0x040fe40000400000 */
[----:B------:R-:W-:-:S02]  /*7240*/  FMUL R202, R221, R202 ;  /* 0x000000caddca7220 */ /* 0x000fc40000400000 */
[C---:B------:R-:W-:Y:S02]  /*7250*/  FMUL R187, R221.reuse, R187 ;  /* 0x000000bbddbb7220 */ /* 0x040fe40000400000 */
[C---:B------:R-:W-:Y:S02]  /*7260*/  FMUL R186, R221.reuse, R186 ;  /* 0x000000baddba7220 */ /* 0x040fe40000400000 */
[C---:B------:R-:W-:Y:S01]  /*7270*/  FMUL R183, R221.reuse, R183 ;  /* 0x000000b7ddb77220 */ /* 0x040fe20000400000 */
[----:B------:R-:W1:Y:S01]  /*7280*/  I2F R227, R218 ;  /* 0x000000da00e37306 */ /* 0x000e620000201400 */
[----:B------:R-:W-:Y:S01]  /*7290*/  FMUL R221, R221, R182 ;  /* 0x000000b6dddd7220 */ /* 0x000fe20000400000 */
[----:B------:R-:W-:Y:S01]  /*72a0*/  LOP3.LUT R182, R0, 0xff800000, RZ, 0xc0, !PT ;  /* 0xff80000000b67812 */ /* 0x000fe200078ec0ff */
[----:B0-----:R-:W-:Y:S01]  /*72b0*/  FMUL R224, R229, R180 ;  /* 0x000000b4e5e07220 */ /* 0x001fe20000400000 */
[----:B------:R-:W-:Y:S01]  /*72c0*/  IADD3 R0, R207, -0x3f3504f3, RZ ;  /* 0xc0cafb0dcf007810 */ /* 0x000fe20007ffe0ff */
[C---:B--2---:R-:W-:Y:S01]  /*72d0*/  FMUL R179, R225.reuse, R179 ;  /* 0x000000b3e1b37220 */ /* 0x044fe20000400000 */
[----:B------:R-:W-:Y:S01]  /*72e0*/  LOP3.LUT R180, R228, 0xff800000, RZ, 0xc0, !PT ;  /* 0xff800000e4b47812 */ /* 0x000fe200078ec0ff */
[C---:B------:R-:W-:Y:S01]  /*72f0*/  FMUL R178, R225.reuse, R178 ;  /* 0x000000b2e1b27220 */ /* 0x040fe20000400000 */
[----:B------:R-:W0:Y:S01]  /*7300*/  I2F R226, R217 ;  /* 0x000000d900e27306 */ /* 0x000e220000201400 */
[----:B------:R-:W-:-:S02]  /*7310*/  FMUL R176, R225, R176 ;  /* 0x000000b0e1b07220 */ /* 0x000fc40000400000 */
[C---:B------:R-:W-:Y:S02]  /*7320*/  FMUL R174, R225.reuse, R174 ;  /* 0x000000aee1ae7220 */ /* 0x040fe40000400000 */
[C---:B------:R-:W-:Y:S02]  /*7330*/  FMUL R172, R225.reuse, R172 ;  /* 0x000000ace1ac7220 */ /* 0x040fe40000400000 */
[C---:B------:R-:W-:Y:S02]  /*7340*/  FMUL R170, R225.reuse, R170 ;  /* 0x000000aae1aa7220 */ /* 0x040fe40000400000 */
[----:B------:R-:W-:Y:S02]  /*7350*/  FMUL R168, R225, R168 ;  /* 0x000000a8e1a87220 */ /* 0x000fe40000400000 */
[----:B------:R-:W-:Y:S01]  /*7360*/  IMAD.IADD R216, R216, 0x1, R231 ;  /* 0x00000001d8d87824 */ /* 0x000fe200078e02e7 */
[----:B------:R-:W-:Y:S01]  /*7370*/  IADD3 R231, R205, -0x3f3504f3, RZ ;  /* 0xc0cafb0dcde77810 */ /* 0x000fe20007ffe0ff */
[----:B------:R-:W-:-:S02]  /*7380*/  FMUL R190, R229, R190 ;  /* 0x000000bee5be7220 */ /* 0x000fc40000400000 */
[C---:B------:R-:W-:Y:S02]  /*7390*/  FMUL R94, R229.reuse, R94 ;  /* 0x0000005ee55e7220 */ /* 0x040fe40000400000 */
[C---:B------:R-:W-:Y:S02]  /*73a0*/  FMUL R189, R229.reuse, R189 ;  /* 0x000000bde5bd7220 */ /* 0x040fe40000400000 */
[C---:B------:R-:W-:Y:S02]  /*73b0*/  FMUL R188, R229.reuse, R188 ;  /* 0x000000bce5bc7220 */ /* 0x040fe40000400000 */
[C---:B------:R-:W-:Y:S02]  /*73c0*/  FMUL R185, R229.reuse, R185 ;  /* 0x000000b9e5b97220 */ /* 0x040fe40000400000 */
[C---:B------:R-:W-:Y:S02]  /*73d0*/  FMUL R184, R229.reuse, R184 ;  /* 0x000000b8e5b87220 */ /* 0x040fe40000400000 */
[----:B------:R-:W-:-:S02]  /*73e0*/  FMUL R181, R229, R181 ;  /* 0x000000b5e5b57220 */ /* 0x000fc40000400000 */
[----:B------:R-:W-:Y:S01]  /*73f0*/  FMUL R225, R225, R166 ;  /* 0x000000a6e1e17220 */ /* 0x000fe20000400000 */
[----:B------:R-:W-:Y:S01]  /*7400*/  LOP3.LUT R166, R0, 0xff800000, RZ, 0xc0, !PT ;  /* 0xff80000000a67812 */ /* 0x000fe200078ec0ff */
[C---:B---3--:R-:W-:Y:S01]  /*7410*/  FMUL R229, R222.reuse, R171 ;  /* 0x000000abdee57220 */ /* 0x048fe20000400000 */
[----:B------:R-:W-:Y:S01]  /*7420*/  I2F R0, R180 ;  /* 0x000000b400007306 */ /* 0x000fe20000201400 */
[----:B------:R-:W-:Y:S01]  /*7430*/  FMUL R171, R222, R3 ;  /* 0x00000003deab7220 */ /* 0x000fe20000400000 */
[----:B------:R-:W-:Y:S01]  /*7440*/  IADD3 R3, R204, -0x3f3504f3, RZ ;  /* 0xc0cafb0dcc037810 */ /* 0x000fe20007ffe0ff */
[----:B------:R-:W-:Y:S01]  /*7450*/  FMUL R230, R222, R167 ;  /* 0x000000a7dee67220 */ /* 0x000fe20000400000 */
[----:B------:R-:W-:Y:S01]  /*7460*/  LOP3.LUT R167, R231, 0xff800000, RZ, 0xc0, !PT ;  /* 0xff800000e7a77812 */ /* 0x000fe200078ec0ff */
[----:B----4-:R-:W-:-:S03]  /*7470*/  FMUL R201, R223, R201 ;  /* 0x000000c9dfc97220 */ /* 0x010fc60000400000 */
[----:B------:R-:W2:Y:S01]  /*7480*/  I2F R228, R182 ;  /* 0x000000b600e47306 */ /* 0x000ea20000201400 */
[C---:B------:R-:W-:Y:S02]  /*7490*/  FMUL R199, R223.reuse, R199 ;  /* 0x000000c7dfc77220 */ /* 0x040fe40000400000 */
[C---:B------:R-:W-:Y:S02]  /*74a0*/  FMUL R197, R223.reuse, R197 ;  /* 0x000000c5dfc57220 */ /* 0x040fe40000400000 */
[C---:B------:R-:W-:Y:S02]  /*74b0*/  FMUL R195, R223.reuse, R195 ;  /* 0x000000c3dfc37220 */ /* 0x040fe40000400000 */
[C---:B------:R-:W-:Y:S02]  /*74c0*/  FMUL R194, R223.reuse, R194 ;  /* 0x000000c2dfc27220 */ /* 0x040fe40000400000 */
[C---:B------:R-:W-:Y:S02]  /*74d0*/  FMUL R193, R223.reuse, R193 ;  /* 0x000000c1dfc17220 */ /* 0x040fe40000400000 */
[----:B------:R-:W-:-:S02]  /*74e0*/  FMUL R192, R223, R192 ;  /* 0x000000c0dfc07220 */ /* 0x000fc40000400000 */
[C---:B------:R-:W-:Y:S02]  /*74f0*/  FMUL R177, R222.reuse, R177 ;  /* 0x000000b1deb17220 */ /* 0x040fe40000400000 */
[C---:B------:R-:W-:Y:S02]  /*7500*/  FMUL R175, R222.reuse, R175 ;  /* 0x000000afdeaf7220 */ /* 0x040fe40000400000 */
[C---:B------:R-:W-:Y:S02]  /*7510*/  FMUL R173, R222.reuse, R173 ;  /* 0x000000addead7220 */ /* 0x040fe40000400000 */
[C---:B------:R-:W-:Y:S02]  /*7520*/  FMUL R169, R222.reuse, R169 ;  /* 0x000000a9dea97220 */ /* 0x040fe40000400000 */
[----:B------:R-:W-:Y:S01]  /*7530*/  FMUL R223, R223, R191 ;  /* 0x000000bfdfdf7220 */ /* 0x000fe20000400000 */
[----:B------:R-:W-:Y:S01]  /*7540*/  LOP3.LUT R191, R3, 0xff800000, RZ, 0xc0, !PT ;  /* 0xff80000003bf7812 */ /* 0x000fe200078ec0ff */
[----:B------:R-:W-:Y:S01]  /*7550*/  FMUL R222, R222, R2 ;  /* 0x00000002dede7220 */ /* 0x000fe20000400000 */
[----:B------:R-:W-:Y:S01]  /*7560*/  IADD3 R3, R203, -0x3f3504f3, RZ ;  /* 0xc0cafb0dcb037810 */ /* 0x000fe20007ffe0ff */
[----:B------:R-:W3:Y:S01]  /*7570*/  I2F R2, R166 ;  /* 0x000000a600027306 */ /* 0x000ee20000201400 */
[----:B-1----:R-:W-:-:S02]  /*7580*/  FFMA.FTZ R227, R227, 1.1920928955078125e-07, R214 ;  /* 0x34000000e3e37823 */ /* 0x002fc400000100d6 */
[----:B------:R-:W-:-:S05]  /*7590*/  LOP3.LUT R214, R3, 0xff800000, RZ, 0xc0, !PT ;  /* 0xff80000003d67812 */ /* 0x000fca00078ec0ff */
[----:B------:R-:W1:Y:S01]  /*75a0*/  I2F R232, R167 ;  /* 0x000000a700e87306 */ /* 0x000e620000201400 */
[----:B------:R-:W-:Y:S01]  /*75b0*/  FSEL R3, RZ, -23, P0 ;  /* 0xc1b80000ff037808 */ /* 0x000fe20000000000 */
[----:B0-----:R-:W-:Y:S02]  /*75c0*/  FFMA.FTZ R215, R226, 1.1920928955078125e-07, R215 ;  /* 0x34000000e2d77823 */ /* 0x001fe400000100d7 */
[----:B--2---:R-:W-:-:S04]  /*75d0*/  FFMA.FTZ R228, R228, 1.1920928955078125e-07, R213 ;  /* 0x34000000e4e47823 */ /* 0x004fc800000100d5 */
[----:B------:R-:W0:Y:S01]  /*75e0*/  I2F R226, R191 ;  /* 0x000000bf00e27306 */ /* 0x000e220000201400 */
[----:B------:R-:W-:Y:S01]  /*75f0*/  FFMA.FTZ R0, R0, 1.1920928955078125e-07, R3 ;  /* 0x3400000000007823 */ /* 0x000fe20000010003 */
[----:B------:R-:W-:Y:S02]  /*7600*/  FSEL R3, RZ, -23, P4 ;  /* 0xc1b80000ff037808 */ /* 0x000fe40002000000 */
[----:B------:R-:W-:-:S04]  /*7610*/  FSEL R213, RZ, -23, P3 ;  /* 0xc1b80000ffd57808 */ /* 0x000fc80001800000 */
[----:B------:R-:W2:Y:S01]  /*7620*/  I2F R234, R214 ;  /* 0x000000d600ea7306 */ /* 0x000ea20000201400 */
[----:B---3--:R-:W-:Y:S01]  /*7630*/  FFMA.FTZ R2, R2, 1.1920928955078125e-07, R3 ;  /* 0x3400000002027823 */ /* 0x008fe20000010003 */
[----:B------:R-:W-:Y:S01]  /*7640*/  FSETP.GT.AND P0, PT, |R200|, 8.50705917302346158658e+37, PT ;  /* 0x7e800000c800780b */ /* 0x000fe20003f04200 */
[----:B-1----:R-:W-:Y:S01]  /*7650*/  FFMA.FTZ R3, R232, 1.1920928955078125e-07, R213 ;  /* 0x34000000e8037823 */ /* 0x002fe200000100d5 */
[----:B------:R-:W-:Y:S02]  /*7660*/  FSEL R213, RZ, -23, P2 ;  /* 0xc1b80000ffd57808 */ /* 0x000fe40001000000 */
[----:B------:R-:W-:Y:S02]  /*7670*/  FSEL R231, RZ, -23, P1 ;  /* 0xc1b80000ffe77808 */ /* 0x000fe40000800000 */
[----:B------:R-:W-:Y:S01]  /*7680*/  FSETP.GT.AND P2, PT, |R196|, 8.50705917302346158658e+37, PT ;  /* 0x7e800000c400780b */ /* 0x000fe20003f44200 */
[----:B0-----:R-:W-:Y:S01]  /*7690*/  FFMA.FTZ R213, R226, 1.1920928955078125e-07, R213 ;  /* 0x34000000e2d57823 */ /* 0x001fe200000100d5 */
[----:B------:R-:W-:-:S02]  /*76a0*/  FSETP.GEU.AND P3, PT, |R200|, 1.175494350822287508e-38, PT ;  /* 0x00800000c800780b */ /* 0x000fc40003f6e200 */
[----:B------:R-:W-:Y:S02]  /*76b0*/  FSETP.GEU.AND P4, PT, |R196|, 1.175494350822287508e-38, PT ;  /* 0x00800000c400780b */ /* 0x000fe40003f8e200 */
[----:B------:R-:W-:Y:S01]  /*76c0*/  MOV R236, R104 ;  /* 0x0000006800ec7202 */ /* 0x000fe20000000f00 */
[----:B------:R-:W-:Y:S01]  /*76d0*/  IMAD.MOV.U32 R104, RZ, RZ, R60 ;  /* 0x000000ffff687224 */ /* 0x000fe200078e003c */
[----:B------:R-:W-:Y:S01]  /*76e0*/  MOV R232, R56 ;  /* 0x0000003800e87202 */ /* 0x000fe20000000f00 */
[----:B--2---:R-:W-:Y:S01]  /*76f0*/  FFMA.FTZ R226, R234, 1.1920928955078125e-07, R231 ;  /* 0x34000000eae27823 */ /* 0x004fe200000100e7 */
[----:B------:R-:W-:Y:S01]  /*7700*/  FSETP.GT.AND P1, PT, |R198|, 8.50705917302346158658e+37, PT ;  /* 0x7e800000c600780b */ /* 0x000fe20003f24200 */
[----:B------:R-:W-:Y:S02]  /*7710*/  IMAD.MOV.U32 R234, RZ, RZ, R105 ;  /* 0x000000ffffea7224 */ /* 0x000fe400078e0069 */
[----:B------:R-:W-:Y:S02]  /*7720*/  @P0 FMUL R200, R200, 0.25 ;  /* 0x3e800000c8c80820 */ /* 0x000fe40000400000 */
[----:B------:R-:W-:-:S02]  /*7730*/  @P0 FMUL R65, R65, 0.25 ;  /* 0x3e80000041410820 */ /* 0x000fc40000400000 */
[----:B------:R-:W-:Y:S02]  /*7740*/  @P0 FMUL R64, R64, 0.25 ;  /* 0x3e80000040400820 */ /* 0x000fe40000400000 */
[----:B------:R-:W-:Y:S02]  /*7750*/  @P0 FMUL R61, R61, 0.25 ;  /* 0x3e8000003d3d0820 */ /* 0x000fe40000400000 */
[----:B------:R-:W-:Y:S02]  /*7760*/  @P0 FMUL R104, R104, 0.25 ;  /* 0x3e80000068680820 */ /* 0x000fe40000400000 */
[----:B------:R-:W-:Y:S02]  /*7770*/  @P0 FMUL R57, R57, 0.25 ;  /* 0x3e80000039390820 */ /* 0x000fe40000400000 */
[----:B------:R-:W-:Y:S02]  /*7780*/  @P0 FMUL R232, R232, 0.25 ;  /* 0x3e800000e8e80820 */ /* 0x000fe40000400000 */
[----:B------:R-:W-:-:S02]  /*7790*/  @P0 FMUL R234, R234, 0.25 ;  /* 0x3e800000eaea0820 */ /* 0x000fc40000400000 */
[----:B------:R-:W-:Y:S01]  /*77a0*/  @P0 FMUL R236, R236, 0.25 ;  /* 0x3e800000ecec0820 */ /* 0x000fe20000400000 */
[----:B------:R-:W-:Y:S01]  /*77b0*/  FSETP.GEU.AND P0, PT, |R198|, 1.175494350822287508e-38, PT ;  /* 0x00800000c600780b */ /* 0x000fe20003f0e200 */
[----:B------:R-:W-:Y:S02]  /*77c0*/  @P2 FMUL R196, R196, 0.25 ;  /* 0x3e800000c4c42820 */ /* 0x000fe40000400000 */
[----:B------:R-:W-:Y:S02]  /*77d0*/  @!P3 FMUL R200, R200, 16777216 ;  /* 0x4b800000c8c8b820 */ /* 0x000fe40000400000 */
[----:B------:R-:W-:Y:S02]  /*77e0*/  @!P4 FMUL R196, R196, 16777216 ;  /* 0x4b800000c4c4c820 */ /* 0x000fe40000400000 */
[----:B------:R-:W0:Y:S01]  /*77f0*/  MUFU.RCP R105, R200 ;  /* 0x000000c800697308 */ /* 0x000e220000001000 */
[----:B------:R-:W-:-:S05]  /*7800*/  @P1 FMUL R198, R198, 0.25 ;  /* 0x3e800000c6c61820 */ /* 0x000fca0000400000 */
[----:B------:R-:W-:Y:S02]  /*7810*/  @!P0 FMUL R198, R198, 16777216 ;  /* 0x4b800000c6c68820 */ /* 0x000fe40000400000 */
[----:B------:R-:W1:Y:S01]  /*7820*/  MUFU.RCP R196, R196 ;  /* 0x000000c400c47308 */ /* 0x000e620000001000 */
[----:B------:R-:W-:Y:S02]  /*7830*/  @P2 FMUL R45, R45, 0.25 ;  /* 0x3e8000002d2d2820 */ /* 0x000fe40000400000 */
[----:B------:R-:W-:Y:S02]  /*7840*/  @!P3 FMUL R65, R65, 16777216 ;  /* 0x4b8000004141b820 */ /* 0x000fe40000400000 */
[----:B------:R-:W-:-:S03]  /*7850*/  @P2 FMUL R44, R44, 0.25 ;  /* 0x3e8000002c2c2820 */ /* 0x000fc60000400000 */
[----:B------:R-:W2:Y:S01]  /*7860*/  MUFU.RCP R198, R198 ;  /* 0x000000c600c67308 */ /* 0x000ea20000001000 */
[----:B------:R-:W-:Y:S02]  /*7870*/  @!P3 FMUL R64, R64, 16777216 ;  /* 0x4b8000004040b820 */ /* 0x000fe40000400000 */
[----:B------:R-:W-:Y:S02]  /*7880*/  @P2 FMUL R48, R48, 0.25 ;  /* 0x3e80000030302820 */ /* 0x000fe40000400000 */
[----:B------:R-:W-:Y:S02]  /*7890*/  @!P3 FMUL R232, R232, 16777216 ;  /* 0x4b800000e8e8b820 */ /* 0x000fe40000400000 */
[----:B------:R-:W-:Y:S02]  /*78a0*/  @P2 FMUL R49, R49, 0.25 ;  /* 0x3e80000031312820 */ /* 0x000fe40000400000 */
[----:B------:R-:W-:Y:S02]  /*78b0*/  @P2 FMUL R53, R53, 0.25 ;  /* 0x3e80000035352820 */ /* 0x000fe40000400000 */
[----:B------:R-:W-:-:S02]  /*78c0*/  @!P4 FMUL R45, R45, 16777216 ;  /* 0x4b8000002d2dc820 */ /* 0x000fc40000400000 */
[----:B0-----:R-:W-:Y:S02]  /*78d0*/  FMUL R60, R105, R65 ;  /* 0x00000041693c7220 */ /* 0x001fe40000400000 */
[----:B------:R-:W-:Y:S02]  /*78e0*/  @P2 FMUL R120, R120, 0.25 ;  /* 0x3e80000078782820 */ /* 0x000fe40000400000 */
[----:B------:R-:W-:Y:S02]  /*78f0*/  @P2 FMUL R52, R52, 0.25 ;  /* 0x3e80000034342820 */ /* 0x000fe40000400000 */
[----:B------:R-:W-:Y:S02]  /*7900*/  @!P4 FMUL R44, R44, 16777216 ;  /* 0x4b8000002c2cc820 */ /* 0x000fe40000400000 */
[----:B------:R-:W-:Y:S02]  /*7910*/  @!P3 FMUL R57, R57, 16777216 ;  /* 0x4b8000003939b820 */ /* 0x000fe40000400000 */
[----:B------:R-:W-:-:S02]  /*7920*/  FMUL R65, R105, R64 ;  /* 0x0000004069417220 */ /* 0x000fc40000400000 */
[----:B------:R-:W-:Y:S02]  /*7930*/  @!P4 FMUL R48, R48, 16777216 ;  /* 0x4b8000003030c820 */ /* 0x000fe40000400000 */
[----:B------:R-:W-:Y:S02]  /*7940*/  @!P3 FMUL R61, R61, 16777216 ;  /* 0x4b8000003d3db820 */ /* 0x000fe40000400000 */
[----:B------:R-:W-:Y:S02]  /*7950*/  @!P3 FMUL R104, R104, 16777216 ;  /* 0x4b8000006868b820 */ /* 0x000fe40000400000 */
[----:B------:R-:W-:Y:S02]  /*7960*/  @!P3 FMUL R234, R234, 16777216 ;  /* 0x4b800000eaeab820 */ /* 0x000fe40000400000 */
[----:B------:R-:W-:Y:S02]  /*7970*/  FMUL R64, R105, R232 ;  /* 0x000000e869407220 */ /* 0x000fe40000400000 */
[----:B------:R-:W-:-:S02]  /*7980*/  @!P4 FMUL R49, R49, 16777216 ;  /* 0x4b8000003131c820 */ /* 0x000fc40000400000 */
[----:B------:R-:W-:Y:S02]  /*7990*/  @!P4 FMUL R53, R53, 16777216 ;  /* 0x4b8000003535c820 */ /* 0x000fe40000400000 */
[----:B------:R-:W-:Y:S02]  /*79a0*/  @P1 FMUL R46, R46, 0.25 ;  /* 0x3e8000002e2e1820 */ /* 0x000fe40000400000 */
[----:B------:R-:W-:Y:S02]  /*79b0*/  @!P3 FMUL R236, R236, 16777216 ;  /* 0x4b800000ececb820 */ /* 0x000fe40000400000 */
[----:B-1----:R-:W-:Y:S02]  /*79c0*/  FMUL R232, R196, R45 ;  /* 0x0000002dc4e87220 */ /* 0x002fe40000400000 */
[----:B------:R-:W-:Y:S02]  /*79d0*/  @P1 FMUL R51, R51, 0.25 ;  /* 0x3e80000033331820 */ /* 0x000fe40000400000 */
[----:B------:R-:W-:-:S02]  /*79e0*/  @P1 FMUL R50, R50, 0.25 ;  /* 0x3e80000032321820 */ /* 0x000fc40000400000 */
[----:B------:R-:W-:Y:S02]  /*79f0*/  @!P4 FMUL R120, R120, 16777216 ;  /* 0x4b8000007878c820 */ /* 0x000fe40000400000 */
[----:B------:R-:W-:Y:S02]  /*7a00*/  @!P4 FMUL R52, R52, 16777216 ;  /* 0x4b8000003434c820 */ /* 0x000fe40000400000 */
[C---:B------:R-:W-:Y:S02]  /*7a10*/  FMUL R45, R196.reuse, R44 ;  /* 0x0000002cc42d7220 */ /* 0x040fe40000400000 */
[----:B------:R-:W-:Y:S02]  /*7a20*/  FMUL R56, R105, R57 ;  /* 0x0000003969387220 */ /* 0x000fe40000400000 */
[----:B------:R-:W-:Y:S02]  /*7a30*/  @P2 FMUL R121, R121, 0.25 ;  /* 0x3e80000079792820 */ /* 0x000fe40000400000 */
[----:B------:R-:W-:-:S02]  /*7a40*/  FMUL R44, R196, R48 ;  /* 0x00000030c42c7220 */ /* 0x000fc40000400000 */
[C---:B------:R-:W-:Y:S02]  /*7a50*/  FMUL R61, R105.reuse, R61 ;  /* 0x0000003d693d7220 */ /* 0x040fe40000400000 */
[C---:B------:R-:W-:Y:S02]  /*7a60*/  FMUL R104, R105.reuse, R104 ;  /* 0x0000006869687220 */ /* 0x040fe40000400000 */
[----:B------:R-:W-:Y:S02]  /*7a70*/  FMUL R57, R105, R234 ;  /* 0x000000ea69397220 */ /* 0x000fe40000400000 */
[C---:B------:R-:W-:Y:S02]  /*7a80*/  FMUL R49, R196.reuse, R49 ;  /* 0x00000031c4317220 */ /* 0x040fe40000400000 */
[----:B------:R-:W-:Y:S02]  /*7a90*/  FMUL R48, R196, R53 ;  /* 0x00000035c4307220 */ /* 0x000fe40000400000 */
[----:B------:R-:W-:-:S02]  /*7aa0*/  @P1 FMUL R54, R54, 0.25 ;  /* 0x3e80000036361820 */ /* 0x000fc40000400000 */
[----:B------:R-:W-:Y:S02]  /*7ab0*/  @!P0 FMUL R46, R46, 16777216 ;  /* 0x4b8000002e2e8820 */ /* 0x000fe40000400000 */
[----:B------:R-:W-:Y:S02]  /*7ac0*/  FMUL R105, R105, R236 ;  /* 0x000000ec69697220 */ /* 0x000fe40000400000 */
[----:B------:R-:W-:Y:S02]  /*7ad0*/  @P1 FMUL R122, R122, 0.25 ;  /* 0x3e8000007a7a1820 */ /* 0x000fe40000400000 */
[----:B------:R-:W-:Y:S02]  /*7ae0*/  @!P0 FMUL R51, R51, 16777216 ;  /* 0x4b80000033338820 */ /* 0x000fe40000400000 */
[----:B------:R-:W-:Y:S02]  /*7af0*/  @!P0 FMUL R50, R50, 16777216 ;  /* 0x4b80000032328820 */ /* 0x000fe40000400000 */
[----:B------:R-:W-:-:S02]  /*7b00*/  FMUL R200, R196, R120 ;  /* 0x00000078c4c87220 */ /* 0x000fc40000400000 */
[----:B------:R-:W-:Y:S02]  /*7b10*/  FMUL R53, R196, R52 ;  /* 0x00000034c4357220 */ /* 0x000fe40000400000 */
[----:B------:R-:W-:Y:S02]  /*7b20*/  @!P4 FMUL R121, R121, 16777216 ;  /* 0x4b8000007979c820 */ /* 0x000fe40000400000 */
[----:B------:R-:W-:Y:S02]  /*7b30*/  @P1 FMUL R47, R47, 0.25 ;  /* 0x3e8000002f2f1820 */ /* 0x000fe40000400000 */
[----:B------:R-:W-:Y:S02]  /*7b40*/  @!P0 FMUL R54, R54, 16777216 ;  /* 0x4b80000036368820 */ /* 0x000fe40000400000 */
[----:B--2---:R-:W-:Y:S01]  /*7b50*/  FMUL R231, R198, R46 ;  /* 0x0000002ec6e77220 */ /* 0x004fe20000400000 */
[----:B------:R-:W-:Y:S01]  /*7b60*/  F2FP.PACK_AB R46, R49, R48 ;  /* 0x00000030312e723e */ /* 0x000fe200000000ff */
[----:B------:R-:W-:Y:S01]  /*7b70*/  @P1 FMUL R123, R123, 0.25 ;  /* 0x3e8000007b7b1820 */ /* 0x000fe20000400000 */
[----:B------:R-:W-:Y:S01]  /*7b80*/  F2FP.PACK_AB R49, R65, R104 ;  /* 0x000000684131723e */ /* 0x000fe200000000ff */
[----:B------:R-:W-:Y:S01]  /*7b90*/  @P1 FMUL R55, R55, 0.25 ;  /* 0x3e80000037371820 */ /* 0x000fe20000400000 */
[----:B------:R-:W-:Y:S01]  /*7ba0*/  F2FP.PACK_AB R48, R64, R105 ;  /* 0x000000694030723e */ /* 0x000fe200000000ff */
[----:B------:R-:W-:-:S02]  /*7bb0*/  @!P0 FMUL R122, R122, 16777216 ;  /* 0x4b8000007a7a8820 */ /* 0x000fc40000400000 */
[----:B------:R-:W-:Y:S01]  /*7bc0*/  FMUL R120, R198, R51 ;  /* 0x00000033c6787220 */ /* 0x000fe20000400000 */
[----:B------:R-:W-:Y:S01]  /*7bd0*/  F2FP.PACK_AB R51, R60, R61 ;  /* 0x0000003d3c33723e */ /* 0x000fe200000000ff */
[----:B------:R-:W-:Y:S01]  /*7be0*/  FMUL R233, R198, R50 ;  /* 0x00000032c6e97220 */ /* 0x000fe20000400000 */
[----:B------:R-:W-:Y:S01]  /*7bf0*/  F2FP.PACK_AB R50, R56, R57 ;  /* 0x000000393832723e */ /* 0x000fe200000000ff */
[----:B------:R-:W-:Y:S01]  /*7c00*/  FMUL R121, R196, R121 ;  /* 0x00000079c4797220 */ /* 0x000fe20000400000 */
[----:B------:R-:W-:Y:S01]  /*7c10*/  F2FP.PACK_AB R45, R200, R45 ;  /* 0x0000002dc82d723e */ /* 0x000fe200000000ff */
[----:B------:R-:W-:Y:S01]  /*7c20*/  @!P0 FMUL R47, R47, 16777216 ;  /* 0x4b8000002f2f8820 */ /* 0x000fe20000400000 */
[----:B------:R-:W-:Y:S01]  /*7c30*/  F2FP.PACK_AB R44, R44, R53 ;  /* 0x000000352c2c723e */ /* 0x000fe200000000ff */
[----:B------:R-:W-:Y:S02]  /*7c40*/  FMUL R54, R198, R54 ;  /* 0x00000036c6367220 */ /* 0x000fe40000400000 */
[----:B------:R-:W-:-:S02]  /*7c50*/  @!P0 FMUL R123, R123, 16777216 ;  /* 0x4b8000007b7b8820 */ /* 0x000fc40000400000 */
[----:B------:R-:W-:Y:S02]  /*7c60*/  @!P0 FMUL R55, R55, 16777216 ;  /* 0x4b80000037378820 */ /* 0x000fe40000400000 */
[C---:B------:R-:W-:Y:S01]  /*7c70*/  FMUL R122, R198.reuse, R122 ;  /* 0x0000007ac67a7220 */ /* 0x040fe20000400000 */
[----:B------:R0:W-:Y:S01]  /*7c80*/  STS.64 [R212+0x80], R48 ;  /* 0x00008030d4007388 */ /* 0x0001e20000000a00 */
[C---:B------:R-:W-:Y:S01]  /*7c90*/  FMUL R196, R198.reuse, R47 ;  /* 0x0000002fc6c47220 */ /* 0x040fe20000400000 */
[----:B------:R-:W-:Y:S02]  /*7ca0*/  F2FP.PACK_AB R47, R121, R232 ;  /* 0x000000e8792f723e */ /* 0x000fe400000000ff */
[----:B------:R1:W-:Y:S01]  /*7cb0*/  STS.64 [R212+0x280], R50 ;  /* 0x00028032d4007388 */ /* 0x0003e20000000a00 */
[C---:B------:R-:W-:Y:S01]  /*7cc0*/  FMUL R123, R198.reuse, R123 ;  /* 0x0000007bc67b7220 */ /* 0x040fe20000400000 */
[----:B------:R-:W-:Y:S01]  /*7cd0*/  F2FP.PACK_AB R53, R175, R229 ;  /* 0x000000e5af35723e */ /* 0x000fe200000000ff */
[----:B------:R-:W-:Y:S01]  /*7ce0*/  FMUL R55, R198, R55 ;  /* 0x00000037c6377220 */ /* 0x000fe20000400000 */
[----:B------:R2:W-:Y:S01]  /*7cf0*/  STS.64 [R212], R44 ;  /* 0x0000002cd4007388 */ /* 0x0005e20000000a00 */
[----:B------:R-:W-:-:S02]  /*7d00*/  F2FP.PACK_AB R52, R230, R222 ;  /* 0x000000dee634723e */ /* 0x000fc400000000ff */
[----:B------:R-:W-:Y:S02]  /*7d10*/  F2FP.PACK_AB R189, R190, R189 ;  /* 0x000000bdbebd723e */ /* 0x000fe400000000ff */
[----:B0-----:R-:W-:Y:S02]  /*7d20*/  F2FP.PACK_AB R49, R177, R173 ;  /* 0x000000adb131723e */ /* 0x001fe400000000ff */
[----:B------:R-:W-:Y:S02]  /*7d30*/  F2FP.PACK_AB R48, R169, R171 ;  /* 0x000000aba930723e */ /* 0x000fe400000000ff */
[----:B-1----:R-:W-:Y:S02]  /*7d40*/  F2FP.PACK_AB R51, R94, R188 ;  /* 0x000000bc5e33723e */ /* 0x002fe400000000ff */
[----:B------:R-:W-:Y:S02]  /*7d50*/  F2FP.PACK_AB R50, R184, R224 ;  /* 0x000000e0b832723e */ /* 0x000fe400000000ff */
[----:B--2---:R-:W-:-:S02]  /*7d60*/  F2FP.PACK_AB R44, R233, R54 ;  /* 0x00000036e92c723e */ /* 0x004fc400000000ff */
[----:B------:R-:W-:Y:S02]  /*7d70*/  F2FP.PACK_AB R188, R185, R181 ;  /* 0x000000b5b9bc723e */ /* 0x000fe400000000ff */
[----:B------:R-:W-:Y:S02]  /*7d80*/  F2FP.PACK_AB R45, R122, R231 ;  /* 0x000000e77a2d723e */ /* 0x000fe400000000ff */
[----:B------:R-:W-:Y:S02]  /*7d90*/  LOP3.LUT R54, R212, 0x10, RZ, 0x3c, !PT ;  /* 0x00000010d4367812 */ /* 0x000fe400078e3cff */
[----:B------:R-:W-:Y:S02]  /*7da0*/  IADD3 R217, R209, -R217, RZ ;  /* 0x800000d9d1d97210 */ /* 0x000fe40007ffe0ff */
[----:B------:R-:W-:Y:S01]  /*7db0*/  IADD3 R218, R210, -R218, RZ ;  /* 0x800000dad2da7210 */ /* 0x000fe20007ffe0ff */
[----:B------:R0:W-:Y:S04]  /*7dc0*/  STS.64 [R212+0x200], R46 ;  /* 0x0002002ed4007388 */ /* 0x0001e80000000a00 */
[----:B------:R1:W-:Y:S01]  /*7dd0*/  STS.64 [R212+0x300], R48 ;  /* 0x00030030d4007388 */ /* 0x0003e20000000a00 */
[----:B------:R-:W-:-:S03]  /*7de0*/  FADD R217, R217, -1 ;  /* 0xbf800000d9d97421 */ /* 0x000fc60000000000 */
[----:B------:R-:W-:Y:S01]  /*7df0*/  STS.64 [R212+0x100], R52 ;  /* 0x00010034d4007388 */ /* 0x000fe20000000a00 */
[----:B0-----:R-:W-:-:S03]  /*7e00*/  F2FP.PACK_AB R47, R123, R196 ;  /* 0x000000c47b2f723e */ /* 0x001fc600000000ff */
[----:B------:R-:W-:Y:S01]  /*7e10*/  STS.64 [R212+0x180], R50 ;  /* 0x00018032d4007388 */ /* 0x000fe20000000a00 */
[----:B------:R-:W-:Y:S02]  /*7e20*/  F2FP.PACK_AB R46, R120, R55 ;  /* 0x00000037782e723e */ /* 0x000fe400000000ff */
[----:B-1----:R-:W-:Y:S01]  /*7e30*/  F2FP.PACK_AB R49, R220, R202 ;  /* 0x000000cadc31723e */ /* 0x002fe200000000ff */
[----:B------:R-:W-:Y:S01]  /*7e40*/  STS.64 [R212+0x380], R188 ;  /* 0x000380bcd4007388 */ /* 0x000fe20000000a00 */
[----:B------:R-:W-:-:S03]  /*7e50*/  F2FP.PACK_AB R48, R186, R221 ;  /* 0x000000ddba30723e */ /* 0x000fc600000000ff */
[----:B------:R0:W-:Y:S04]  /*7e60*/  STS.64 [R54+0x2000], R44 ;  /* 0x0020002c36007388 */ /* 0x0001e80000000a00 */
[----:B------:R1:W-:Y:S04]  /*7e70*/  STS.64 [R54+0x2200], R46 ;  /* 0x0022002e36007388 */ /* 0x0003e80000000a00 */
[----:B------:R2:W-:Y:S01]  /*7e80*/  STS.64 [R54+0x2180], R48 ;  /* 0x0021803036007388 */ /* 0x0005e20000000a00 */
[----:B0-----:R-:W-:Y:S02]  /*7e90*/  IMAD.MOV.U32 R44, RZ, RZ, 0x3dc6b27f ;  /* 0x3dc6b27fff2c7424 */ /* 0x001fe400078e00ff */
[----:B------:R-:W-:-:S02]  /*7ea0*/  FADD R45, R218, -1 ;  /* 0xbf800000da2d7421 */ /* 0x000fc40000000000 */
[-C--:B-1----:R-:W-:Y:S02]  /*7eb0*/  FFMA.FTZ R46, R217, R44.reuse, -0.16845393180847167969 ;  /* 0xbe2c7f30d92e7423 */ /* 0x082fe4000001002c */
[----:B--2---:R-:W-:Y:S02]  /*7ec0*/  FFMA.FTZ R48, R45, R44, -0.16845393180847167969 ;  /* 0xbe2c7f302d307423 */ /* 0x004fe4000001002c */
[----:B------:R-:W-:Y:S02]  /*7ed0*/  FFMA.FTZ R46, R217, R46, 0.1716887056827545166 ;  /* 0x3e2fcf2ad92e7423 */ /* 0x000fe4000001002e */
[----:B------:R-:W-:Y:S02]  /*7ee0*/  FFMA.FTZ R48, R45, R48, 0.1716887056827545166 ;  /* 0x3e2fcf2a2d307423 */ /* 0x000fe40000010030 */
[----:B------:R-:W-:Y:S02]  /*7ef0*/  FFMA.FTZ R46, R217, R46, -0.17900948226451873779 ;  /* 0xbe374e43d92e7423 */ /* 0x000fe4000001002e */
[----:B------:R-:W-:-:S02]  /*7f00*/  FFMA.FTZ R48, R45, R48, -0.17900948226451873779 ;  /* 0xbe374e432d307423 */ /* 0x000fc40000010030 */
[----:B------:R-:W-:Y:S02]  /*7f10*/  IMAD.IADD R182, R206, 0x1, -R182 ;  /* 0x00000001ceb67824 */ /* 0x000fe400078e0ab6 */
[----:B------:R-:W-:Y:S02]  /*7f20*/  FFMA.FTZ R46, R217, R46, 0.20512372255325317383 ;  /* 0x3e520bf4d92e7423 */ /* 0x000fe4000001002e */
[----:B------:R-:W-:Y:S02]  /*7f30*/  FFMA.FTZ R48, R45, R48, 0.20512372255325317383 ;  /* 0x3e520bf42d307423 */ /* 0x000fe40000010030 */
[----:B------:R-:W-:Y:S02]  /*7f40*/  FADD R47, R182, -1 ;  /* 0xbf800000b62f7421 */ /* 0x000fe40000000000 */
[----:B------:R-:W-:Y:S02]  /*7f50*/  FFMA.FTZ R46, R217, R46, -0.24046532809734344482 ;  /* 0xbe763c8bd92e7423 */ /* 0x000fe4000001002e */
[----:B------:R-:W-:-:S02]  /*7f60*/  FFMA.FTZ R48, R45, R48, -0.24046532809734344482 ;  /* 0xbe763c8b2d307423 */ /* 0x000fc40000010030 */
[----:B------:R-:W-:Y:S01]  /*7f70*/  FFMA.FTZ R50, R47, R44, -0.16845393180847167969 ;  /* 0xbe2c7f302f327423 */ /* 0x000fe2000001002c */
[----:B------:R-:W-:Y:S01]  /*7f80*/  IADD3 R180, R208, -R180, RZ ;  /* 0x800000b4d0b47210 */ /* 0x000fe20007ffe0ff */
[----:B------:R-:W-:Y:S02]  /*7f90*/  FFMA.FTZ R46, R217, R46, 0.28857114911079406738 ;  /* 0x3e93bf99d92e7423 */ /* 0x000fe4000001002e */
[----:B------:R-:W-:Y:S02]  /*7fa0*/  FFMA.FTZ R48, R45, R48, 0.28857114911079406738 ;  /* 0x3e93bf992d307423 */ /* 0x000fe40000010030 */
[----:B------:R-:W-:Y:S02]  /*7fb0*/  FFMA.FTZ R50, R47, R50, 0.1716887056827545166 ;  /* 0x3e2fcf2a2f327423 */ /* 0x000fe40000010032 */
[----:B------:R-:W-:Y:S02]  /*7fc0*/  FFMA.FTZ R46, R217, R46, -0.36067417263984680176 ;  /* 0xbeb8aa49d92e7423 */ /* 0x000fe4000001002e */
[----:B------:R-:W-:-:S02]  /*7fd0*/  FFMA.FTZ R48, R45, R48, -0.36067417263984680176 ;  /* 0xbeb8aa492d307423 */ /* 0x000fc40000010030 */
[----:B------:R-:W-:Y:S02]  /*7fe0*/  FADD R49, R180, -1 ;  /* 0xbf800000b4317421 */ /* 0x000fe40000000000 */
[----:B------:R-:W-:Y:S02]  /*7ff0*/  FFMA.FTZ R50, R47, R50, -0.17900948226451873779 ;  /* 0xbe374e432f327423 */ /* 0x000fe40000010032 */
[----:B------:R-:W-:Y:S02]  /*8000*/  FFMA.FTZ R46, R217, R46, 0.48089820146560668945 ;  /* 0x3ef6384ad92e7423 */ /* 0x000fe4000001002e */
[----:B------:R-:W-:Y:S02]  /*8010*/  FFMA.FTZ R48, R45, R48, 0.48089820146560668945 ;  /* 0x3ef6384a2d307423 */ /* 0x000fe40000010030 */
[----:B------:R-:W-:Y:S02]  /*8020*/  FFMA.FTZ R52, R49, R44, -0.16845393180847167969 ;  /* 0xbe2c7f3031347423 */ /* 0x000fe4000001002c */
[----:B------:R-:W-:-:S02]  /*8030*/  FFMA.FTZ R50, R47, R50, 0.20512372255325317383 ;  /* 0x3e520bf42f327423 */ /* 0x000fc40000010032 */
[----:B------:R-:W-:Y:S02]  /*8040*/  FFMA.FTZ R46, R217, R46, -0.72134751081466674805 ;  /* 0xbf38aa3bd92e7423 */ /* 0x000fe4000001002e */
[----:B------:R-:W-:Y:S02]  /*8050*/  FFMA.FTZ R48, R45, R48, -0.72134751081466674805 ;  /* 0xbf38aa3b2d307423 */ /* 0x000fe40000010030 */
[----:B------:R-:W-:Y:S02]  /*8060*/  FFMA.FTZ R52, R49, R52, 0.1716887056827545166 ;  /* 0x3e2fcf2a31347423 */ /* 0x000fe40000010034 */
[----:B------:R-:W-:Y:S02]  /*8070*/  FFMA.FTZ R50, R47, R50, -0.24046532809734344482 ;  /* 0xbe763c8b2f327423 */ /* 0x000fe40000010032 */
[----:B------:R-:W-:Y:S02]  /*8080*/  FMUL R46, R217, R46 ;  /* 0x0000002ed92e7220 */ /* 0x000fe40000400000 */
[----:B------:R-:W-:-:S02]  /*8090*/  FMUL R48, R45, R48 ;  /* 0x000000302d307220 */ /* 0x000fc40000400000 */
[----:B------:R-:W-:Y:S01]  /*80a0*/  FFMA.FTZ R52, R49, R52, -0.17900948226451873779 ;  /* 0xbe374e4331347423 */ /* 0x000fe20000010034 */
[----:B------:R-:W-:Y:S01]  /*80b0*/  IADD3 R167, R205, -R167, RZ ;  /* 0x800000a7cda77210 */ /* 0x000fe20007ffe0ff */
[----:B------:R-:W-:Y:S02]  /*80c0*/  FFMA.FTZ R50, R47, R50, 0.28857114911079406738 ;  /* 0x3e93bf992f327423 */ /* 0x000fe40000010032 */
[----:B------:R-:W-:Y:S02]  /*80d0*/  FMUL R46, R217, R46 ;  /* 0x0000002ed92e7220 */ /* 0x000fe40000400000 */
[----:B------:R-:W-:Y:S02]  /*80e0*/  FMUL R48, R45, R48 ;  /* 0x000000302d307220 */ /* 0x000fe40000400000 */
[----:B------:R-:W-:Y:S02]  /*80f0*/  IMAD.IADD R166, R207, 0x1, -R166 ;  /* 0x00000001cfa67824 */ /* 0x000fe400078e0aa6 */
[----:B------:R-:W-:-:S02]  /*8100*/  FFMA.FTZ R52, R49, R52, 0.20512372255325317383 ;  /* 0x3e520bf431347423 */ /* 0x000fc40000010034 */
[----:B------:R-:W-:Y:S02]  /*8110*/  FFMA.FTZ R50, R47, R50, -0.36067417263984680176 ;  /* 0xbeb8aa492f327423 */ /* 0x000fe40000010032 */
[----:B------:R-:W-:Y:S02]  /*8120*/  FFMA.FTZ R46, R217, 1.4426950216293334961, R46 ;  /* 0x3fb8aa3bd92e7823 */ /* 0x000fe4000001002e */
[----:B------:R-:W-:Y:S02]  /*8130*/  FFMA.FTZ R48, R45, 1.4426950216293334961, R48 ;  /* 0x3fb8aa3b2d307823 */ /* 0x000fe40000010030 */
[----:B------:R-:W-:Y:S02]  /*8140*/  FADD R45, R166, -1 ;  /* 0xbf800000a62d7421 */ /* 0x000fe40000000000 */
[----:B------:R-:W-:Y:S02]  /*8150*/  FADD R167, R167, -1 ;  /* 0xbf800000a7a77421 */ /* 0x000fe40000000000 */
[----:B------:R-:W-:-:S02]  /*8160*/  FFMA.FTZ R52, R49, R52, -0.24046532809734344482 ;  /* 0xbe763c8b31347423 */ /* 0x000fc40000010034 */
[----:B------:R-:W-:Y:S02]  /*8170*/  FFMA.FTZ R50, R47, R50, 0.48089820146560668945 ;  /* 0x3ef6384a2f327423 */ /* 0x000fe40000010032 */
[----:B------:R-:W-:Y:S02]  /*8180*/  FADD R215, R215, R46 ;  /* 0x0000002ed7d77221 */ /* 0x000fe40000000000 */
[----:B------:R-:W-:Y:S02]  /*8190*/  FADD R227, R227, R48 ;  /* 0x00000030e3e37221 */ /* 0x000fe40000000000 */
[-C--:B------:R-:W-:Y:S02]  /*81a0*/  FFMA.FTZ R46, R45, R44.reuse, -0.16845393180847167969 ;  /* 0xbe2c7f302d2e7423 */ /* 0x080fe4000001002c */
[----:B------:R-:W-:Y:S01]  /*81b0*/  FFMA.FTZ R48, R167, R44, -0.16845393180847167969 ;  /* 0xbe2c7f30a7307423 */ /* 0x000fe2000001002c */
[----:B------:R-:W-:Y:S01]  /*81c0*/  ISETP.GE.U32.AND P0, PT, R209, 0x7f800000, PT ;  /* 0x7f800000d100780c */ /* 0x000fe20003f06070 */
[----:B------:R-:W-:-:S02]  /*81d0*/  FFMA.FTZ R52, R49, R52, 0.28857114911079406738 ;  /* 0x3e93bf9931347423 */ /* 0x000fc40000010034 */
[----:B------:R-:W-:Y:S02]  /*81e0*/  FFMA.FTZ R50, R47, R50, -0.72134751081466674805 ;  /* 0xbf38aa3b2f327423 */ /* 0x000fe40000010032 */
[----:B------:R-:W-:Y:S02]  /*81f0*/  FFMA.FTZ R46, R45, R46, 0.1716887056827545166 ;  /* 0x3e2fcf2a2d2e7423 */ /* 0x000fe4000001002e */
[----:B------:R-:W-:Y:S02]  /*8200*/  FFMA.FTZ R48, R167, R48, 0.1716887056827545166 ;  /* 0x3e2fcf2aa7307423 */ /* 0x000fe40000010030 */
[----:B------:R-:W-:Y:S02]  /*8210*/  FFMA.FTZ R52, R49, R52, -0.36067417263984680176 ;  /* 0xbeb8aa4931347423 */ /* 0x000fe40000010034 */
[----:B------:R-:W-:Y:S02]  /*8220*/  FMUL R50, R47, R50 ;  /* 0x000000322f327220 */ /* 0x000fe40000400000 */
[----:B------:R-:W-:-:S02]  /*8230*/  FFMA.FTZ R46, R45, R46, -0.17900948226451873779 ;  /* 0xbe374e432d2e7423 */ /* 0x000fc4000001002e */
[----:B------:R-:W-:Y:S02]  /*8240*/  FFMA.FTZ R48, R167, R48, -0.17900948226451873779 ;  /* 0xbe374e43a7307423 */ /* 0x000fe40000010030 */
[----:B------:R-:W-:Y:S02]  /*8250*/  FFMA.FTZ R52, R49, R52, 0.48089820146560668945 ;  /* 0x3ef6384a31347423 */ /* 0x000fe40000010034 */
[----:B------:R-:W-:Y:S01]  /*8260*/  FMUL R50, R47, R50 ;  /* 0x000000322f327220 */ /* 0x000fe20000400000 */
[----:B------:R-:W-:Y:S01]  /*8270*/  ISETP.GE.U32.AND P6, PT, R210, 0x7f800000, PT ;  /* 0x7f800000d200780c */ /* 0x000fe20003fc6070 */
[----:B------:R-:W-:Y:S01]  /*8280*/  FFMA.FTZ R46, R45, R46, 0.20512372255325317383 ;  /* 0x3e520bf42d2e7423 */ /* 0x000fe2000001002e */
[----:B------:R-:W-:Y:S01]  /*8290*/  IADD3 R214, R203, -R214, RZ ;  /* 0x800000d6cbd67210 */ /* 0x000fe20007ffe0ff */
[----:B------:R-:W-:Y:S02]  /*82a0*/  FFMA.FTZ R48, R167, R48, 0.20512372255325317383 ;  /* 0x3e520bf4a7307423 */ /* 0x000fe40000010030 */
[----:B------:R-:W-:-:S02]  /*82b0*/  IMAD.IADD R191, R204, 0x1, -R191 ;  /* 0x00000001ccbf7824 */ /* 0x000fc400078e0abf */
[----:B------:R-:W-:Y:S02]  /*82c0*/  FFMA.FTZ R52, R49, R52, -0.72134751081466674805 ;  /* 0xbf38aa3b31347423 */ /* 0x000fe40000010034 */
[----:B------:R-:W-:Y:S02]  /*82d0*/  FFMA.FTZ R47, R47, 1.4426950216293334961, R50 ;  /* 0x3fb8aa3b2f2f7823 */ /* 0x000fe40000010032 */
[----:B------:R-:W-:Y:S01]  /*82e0*/  @P0 IMAD.MOV.U32 R50, RZ, RZ, 0x7f800000 ;  /* 0x7f800000ff320424 */ /* 0x000fe200078e00ff */
[----:B------:R-:W-:Y:S01]  /*82f0*/  ISETP.GE.U32.AND P4, PT, R208, 0x7f800000, PT ;  /* 0x7f800000d000780c */ /* 0x000fe20003f86070 */
[----:B------:R-:W-:Y:S02]  /*8300*/  FFMA.FTZ R46, R45, R46, -0.24046532809734344482 ;  /* 0xbe763c8b2d2e7423 */ /* 0x000fe4000001002e */
[----:B------:R-:W-:Y:S02]  /*8310*/  FFMA.FTZ R48, R167, R48, -0.24046532809734344482 ;  /* 0xbe763c8ba7307423 */ /* 0x000fe40000010030 */
[----:B------:R-:W-:Y:S01]  /*8320*/  FADD R191, R191, -1 ;  /* 0xbf800000bfbf7421 */ /* 0x000fe20000000000 */
[----:B------:R-:W-:Y:S01]  /*8330*/  ISETP.GE.U32.AND P3, PT, R206, 0x7f800000, PT ;  /* 0x7f800000ce00780c */ /* 0x000fe20003f66070 */
[----:B------:R-:W-:-:S02]  /*8340*/  FMUL R52, R49, R52 ;  /* 0x0000003431347220 */ /* 0x000fc40000400000 */
[----:B------:R-:W-:Y:S02]  /*8350*/  FADD R65, R214, -1 ;  /* 0xbf800000d6417421 */ /* 0x000fe40000000000 */
[----:B------:R-:W-:Y:S02]  /*8360*/  @P0 FFMA.FTZ R215, R209, R50, +INF ;  /* 0x7f800000d1d70423 */ /* 0x000fe40000010032 */
[----:B------:R-:W-:Y:S02]  /*8370*/  FFMA.FTZ R46, R45, R46, 0.28857114911079406738 ;  /* 0x3e93bf992d2e7423 */ /* 0x000fe4000001002e */
[----:B------:R-:W-:Y:S02]  /*8380*/  FFMA.FTZ R48, R167, R48, 0.28857114911079406738 ;  /* 0x3e93bf99a7307423 */ /* 0x000fe40000010030 */
[----:B------:R-:W-:Y:S02]  /*8390*/  FFMA.FTZ R50, R191, R44, -0.16845393180847167969 ;  /* 0xbe2c7f30bf327423 */ /* 0x000fe4000001002c */
[----:B------:R-:W-:-:S02]  /*83a0*/  FMUL R52, R49, R52 ;  /* 0x0000003431347220 */ /* 0x000fc40000400000 */
[----:B------:R-:W-:Y:S02]  /*83b0*/  FFMA.FTZ R44, R65, R44, -0.16845393180847167969 ;  /* 0xbe2c7f30412c7423 */ /* 0x000fe4000001002c */
[----:B------:R-:W-:Y:S01]  /*83c0*/  FADD R228, R228, R47 ;  /* 0x0000002fe4e47221 */ /* 0x000fe20000000000 */
[----:B------:R-:W-:Y:S01]  /*83d0*/  @P6 MOV R47, 0x7f800000 ;  /* 0x7f800000002f6802 */ /* 0x000fe20000000f00 */
[----:B------:R-:W-:Y:S02]  /*83e0*/  FFMA.FTZ R46, R45, R46, -0.36067417263984680176 ;  /* 0xbeb8aa492d2e7423 */ /* 0x000fe4000001002e */
[----:B------:R-:W-:Y:S02]  /*83f0*/  FFMA.FTZ R48, R167, R48, -0.36067417263984680176 ;  /* 0xbeb8aa49a7307423 */ /* 0x000fe40000010030 */
[----:B------:R-:W-:Y:S02]  /*8400*/  FFMA.FTZ R50, R191, R50, 0.1716887056827545166 ;  /* 0x3e2fcf2abf327423 */ /* 0x000fe40000010032 */
[----:B------:R-:W-:-:S02]  /*8410*/  FFMA.FTZ R49, R49, 1.4426950216293334961, R52 ;  /* 0x3fb8aa3b31317823 */ /* 0x000fc40000010034 */
[----:B------:R-:W-:Y:S01]  /*8420*/  FFMA.FTZ R44, R65, R44, 0.1716887056827545166 ;  /* 0x3e2fcf2a412c7423 */ /* 0x000fe2000001002c */
[----:B------:R-:W-:Y:S01]  /*8430*/  F2FP.PACK_AB R198, R193, R223 ;  /* 0x000000dfc1c6723e */ /* 0x000fe200000000ff */
[----:B------:R-:W-:Y:S01]  /*8440*/  FFMA.FTZ R46, R45, R46, 0.48089820146560668945 ;  /* 0x3ef6384a2d2e7423 */ /* 0x000fe2000001002e */
[----:B------:R-:W-:Y:S01]  /*8450*/  F2FP.PACK_AB R199, R199, R195 ;  /* 0x000000c3c7c7723e */ /* 0x000fe200000000ff */
[----:B------:R-:W-:Y:S01]  /*8460*/  FFMA.FTZ R48, R167, R48, 0.48089820146560668945 ;  /* 0x3ef6384aa7307423 */ /* 0x000fe20000010030 */
[----:B------:R-:W-:Y:S01]  /*8470*/  F2FP.PACK_AB R193, R201, R197 ;  /* 0x000000c5c9c1723e */ /* 0x000fe200000000ff */
[----:B------:R-:W-:Y:S01]  /*8480*/  FFMA.FTZ R50, R191, R50, -0.17900948226451873779 ;  /* 0xbe374e43bf327423 */ /* 0x000fe20000010032 */
[----:B------:R-:W-:Y:S01]  /*8490*/  F2FP.PACK_AB R192, R194, R192 ;  /* 0x000000c0c2c0723e */ /* 0x000fe200000000ff */
[----:B------:R-:W-:Y:S01]  /*84a0*/  FADD R0, R0, R49 ;  /* 0x0000003100007221 */ /* 0x000fe20000000000 */
[----:B------:R-:W-:Y:S01]  /*84b0*/  F2FP.PACK_AB R171, R178, R174 ;  /* 0x000000aeb2ab723e */ /* 0x000fe200000000ff */
[----:B------:R-:W-:Y:S01]  /*84c0*/  FFMA.FTZ R44, R65, R44, -0.17900948226451873779 ;  /* 0xbe374e43412c7423 */ /* 0x000fe2000001002c */
[----:B------:R-:W-:Y:S01]  /*84d0*/  F2FP.PACK_AB R170, R170, R225 ;  /* 0x000000e1aaaa723e */ /* 0x000fe200000000ff */
[----:B------:R-:W-:Y:S01]  /*84e0*/  @P6 FFMA.FTZ R227, R210, R47, +INF ;  /* 0x7f800000d2e36423 */ /* 0x000fe2000001002f */
[----:B------:R-:W-:-:S02]  /*84f0*/  F2FP.PACK_AB R169, R179, R176 ;  /* 0x000000b0b3a9723e */ /* 0x000fc400000000ff */
[----:B------:R-:W-:Y:S02]  /*8500*/  F2FP.PACK_AB R168, R172, R168 ;  /* 0x000000a8aca8723e */ /* 0x000fe400000000ff */
[----:B------:R-:W-:Y:S02]  /*8510*/  F2FP.PACK_AB R95, R219, R95 ;  /* 0x0000005fdb5f723e */ /* 0x000fe400000000ff */
[----:B------:R-:W-:Y:S01]  /*8520*/  F2FP.PACK_AB R94, R187, R183 ;  /* 0x000000b7bb5e723e */ /* 0x000fe200000000ff */
[----:B------:R-:W-:Y:S01]  /*8530*/  @P3 IMAD.MOV.U32 R47, RZ, RZ, 0x7f800000 ;  /* 0x7f800000ff2f3424 */ /* 0x000fe200078e00ff */
[----:B------:R-:W-:Y:S01]  /*8540*/  @P4 MOV R49, 0x7f800000 ;  /* 0x7f80000000314802 */ /* 0x000fe20000000f00 */
[----:B------:R-:W-:Y:S02]  /*8550*/  FFMA.FTZ R46, R45, R46, -0.72134751081466674805 ;  /* 0xbf38aa3b2d2e7423 */ /* 0x000fe4000001002e */
[----:B------:R-:W-:Y:S02]  /*8560*/  FFMA.FTZ R48, R167, R48, -0.72134751081466674805 ;  /* 0xbf38aa3ba7307423 */ /* 0x000fe40000010030 */
[----:B------:R-:W-:Y:S01]  /*8570*/  FFMA.FTZ R50, R191, R50, 0.20512372255325317383 ;  /* 0x3e520bf4bf327423 */ /* 0x000fe20000010032 */
[----:B------:R-:W-:Y:S01]  /*8580*/  STS.64 [R54+0x2080], R198 ;  /* 0x002080c636007388 */ /* 0x000fe20000000a00 */
[----:B------:R-:W-:-:S02]  /*8590*/  FFMA.FTZ R44, R65, R44, 0.20512372255325317383 ;  /* 0x3e520bf4412c7423 */ /* 0x000fc4000001002c */
[----:B------:R-:W-:Y:S01]  /*85a0*/  @P3 FFMA.FTZ R228, R206, R47, +INF ;  /* 0x7f800000cee43423 */ /* 0x000fe2000001002f */
[----:B------:R-:W-:Y:S01]  /*85b0*/  STS.64 [R54+0x2280], R192 ;  /* 0x002280c036007388 */ /* 0x000fe20000000a00 */
[----:B------:R-:W-:Y:S01]  /*85c0*/  @P4 FFMA.FTZ R0, R208, R49, +INF ;  /* 0x7f800000d0004423 */ /* 0x000fe20000010031 */
[----:B------:R-:W-:Y:S02]  /*85d0*/  ISETP.GE.U32.AND P3, PT, R207, 0x7f800000, PT ;  /* 0x7f800000cf00780c */ /* 0x000fe40003f66070 */
[----:B------:R0:W-:Y:S01]  /*85e0*/  STS.64 [R54+0x2100], R170 ;  /* 0x002100aa36007388 */ /* 0x0001e20000000a00 */
[----:B------:R-:W-:Y:S01]  /*85f0*/  FMUL R46, R45, R46 ;  /* 0x0000002e2d2e7220 */ /* 0x000fe20000400000 */
[----:B------:R-:W-:Y:S02]  /*8600*/  ISETP.GE.U32.AND P4, PT, R205, 0x7f800000, PT ;  /* 0x7f800000cd00780c */ /* 0x000fe40003f86070 */
[----:B------:R-:W-:Y:S01]  /*8610*/  STS.64 [R54+0x2300], R168 ;  /* 0x002300a836007388 */ /* 0x000fe20000000a00 */
[----:B------:R-:W-:-:S03]  /*8620*/  FMUL R48, R167, R48 ;  /* 0x00000030a7307220 */ /* 0x000fc60000400000 */
[----:B------:R1:W-:Y:S01]  /*8630*/  STS.64 [R54+0x2380], R94 ;  /* 0x0023805e36007388 */ /* 0x0003e20000000a00 */
[----:B------:R-:W-:Y:S02]  /*8640*/  FFMA.FTZ R50, R191, R50, -0.24046532809734344482 ;  /* 0xbe763c8bbf327423 */ /* 0x000fe40000010032 */
[----:B------:R-:W-:Y:S02]  /*8650*/  FFMA.FTZ R44, R65, R44, -0.24046532809734344482 ;  /* 0xbe763c8b412c7423 */ /* 0x000fe4000001002c */
[----:B------:R-:W-:Y:S02]  /*8660*/  FMUL R46, R45, R46 ;  /* 0x0000002e2d2e7220 */ /* 0x000fe40000400000 */
[----:B------:R-:W-:Y:S02]  /*8670*/  FMUL R48, R167, R48 ;  /* 0x00000030a7307220 */ /* 0x000fe40000400000 */
[----:B------:R-:W-:Y:S02]  /*8680*/  FFMA.FTZ R50, R191, R50, 0.28857114911079406738 ;  /* 0x3e93bf99bf327423 */ /* 0x000fe40000010032 */
[----:B------:R-:W-:-:S02]  /*8690*/  FFMA.FTZ R44, R65, R44, 0.28857114911079406738 ;  /* 0x3e93bf99412c7423 */ /* 0x000fc4000001002c */
[----:B------:R-:W-:Y:S02]  /*86a0*/  FFMA.FTZ R45, R45, 1.4426950216293334961, R46 ;  /* 0x3fb8aa3b2d2d7823 */ /* 0x000fe4000001002e */
[----:B------:R-:W-:Y:S02]  /*86b0*/  FFMA.FTZ R48, R167, 1.4426950216293334961, R48 ;  /* 0x3fb8aa3ba7307823 */ /* 0x000fe40000010030 */
[----:B------:R-:W-:Y:S02]  /*86c0*/  FFMA.FTZ R50, R191, R50, -0.36067417263984680176 ;  /* 0xbeb8aa49bf327423 */ /* 0x000fe40000010032 */
[----:B------:R-:W-:Y:S01]  /*86d0*/  FFMA.FTZ R44, R65, R44, -0.36067417263984680176 ;  /* 0xbeb8aa49412c7423 */ /* 0x000fe2000001002c */
[----:B------:R-:W-:Y:S01]  /*86e0*/  @P4 MOV R46, 0x7f800000 ;  /* 0x7f800000002e4802 */ /* 0x000fe20000000f00 */
[----:B0-----:R-:W-:Y:S02]  /*86f0*/  FADD R170, R2, R45 ;  /* 0x0000002d02aa7221 */ /* 0x001fe40000000000 */
[----:B------:R-:W-:-:S02]  /*8700*/  FADD R171, R3, R48 ;  /* 0x0000003003ab7221 */ /* 0x000fc40000000000 */
[----:B------:R-:W-:Y:S02]  /*8710*/  FFMA.FTZ R50, R191, R50, 0.48089820146560668945 ;  /* 0x3ef6384abf327423 */ /* 0x000fe40000010032 */
[----:B------:R-:W-:Y:S02]  /*8720*/  @P3 IMAD.MOV.U32 R2, RZ, RZ, 0x7f800000 ;  /* 0x7f800000ff023424 */ /* 0x000fe400078e00ff */
[----:B------:R-:W-:Y:S02]  /*8730*/  FFMA.FTZ R48, R65, R44, 0.48089820146560668945 ;  /* 0x3ef6384a41307423 */ /* 0x000fe4000001002c */
[----:B------:R-:W-:Y:S02]  /*8740*/  FFMA.FTZ R50, R191, R50, -0.72134751081466674805 ;  /* 0xbf38aa3bbf327423 */ /* 0x000fe40000010032 */
[----:B------:R-:W-:Y:S01]  /*8750*/  @P3 FFMA.FTZ R170, R207, R2, +INF ;  /* 0x7f800000cfaa3423 */ /* 0x000fe20000010002 */
[----:B------:R-:W-:Y:S01]  /*8760*/  BAR.SYNC.DEFER_BLOCKING 0x0 ;  /* 0x0000000000007b1d */ /* 0x000fe20000010000 */
[----:B------:R-:W-:Y:S01]  /*8770*/  FFMA.FTZ R52, R65, R48, -0.72134751081466674805 ;  /* 0xbf38aa3b41347423 */ /* 0x000fe20000010030 */
[----:B------:R-:W-:Y:S01]  /*8780*/  ISETP.GE.U32.AND P3, PT, R204, 0x7f800000, PT ;  /* 0x7f800000cc00780c */ /* 0x000fe20003f66070 */
[----:B------:R-:W-:Y:S01]  /*8790*/  @P4 FFMA.FTZ R171, R205, R46, +INF ;  /* 0x7f800000cdab4423 */ /* 0x000fe2000001002e */
[C---:B------:R-:W-:Y:S01]  /*87a0*/  LOP3.LUT R173, R216.reuse, 0x8, RZ, 0x3c, !PT ;  /* 0x00000008d8ad7812 */ /* 0x040fe200078e3cff */
[----:B-1----:R-:W-:Y:S01]  /*87b0*/  FMUL R54, R191, R50 ;  /* 0x00000032bf367220 */ /* 0x002fe20000400000 */
[----:B------:R-:W-:Y:S01]  /*87c0*/  ISETP.GE.U32.AND P4, PT, R203, 0x7f800000, PT ;  /* 0x7f800000cb00780c */ /* 0x000fe20003f86070 */
[----:B------:R-:W-:Y:S01]  /*87d0*/  FMUL R56, R65, R52 ;  /* 0x0000003441387220 */ /* 0x000fe20000400000 */
[----:B------:R-:W-:-:S02]  /*87e0*/  LOP3.LUT R174, R216, 0x10, RZ, 0x3c, !PT ;  /* 0x00000010d8ae7812 */ /* 0x000fc400078e3cff */
[----:B------:R-:W-:Y:S01]  /*87f0*/  LOP3.LUT R175, R216, 0x18, RZ, 0x3c, !PT ;  /* 0x00000018d8af7812 */ /* 0x000fe200078e3cff */
[----:B------:R-:W-:Y:S02]  /*8800*/  FMUL R60, R191, R54 ;  /* 0x00000036bf3c7220 */ /* 0x000fe40000400000 */
[----:B------:R-:W-:Y:S02]  /*8810*/  FMUL R64, R65, R56 ;  /* 0x0000003841407220 */ /* 0x000fe40000400000 */
[----:B------:R-:W-:Y:S02]  /*8820*/  FFMA.FTZ R94, R191, 1.4426950216293334961, R60 ;  /* 0x3fb8aa3bbf5e7823 */ /* 0x000fe4000001003c */
[----:B------:R-:W-:Y:S01]  /*8830*/  FFMA.FTZ R121, R65, 1.4426950216293334961, R64 ;  /* 0x3fb8aa3b41797823 */ /* 0x000fe20000010040 */
[----:B------:R-:W0:Y:S04]  /*8840*/  LDS.64 R2, [R216] ;  /* 0x00000000d8027984 */ /* 0x000e280000000a00 */
[----:B------:R-:W1:Y:S04]  /*8850*/  LDS.64 R44, [R173] ;  /* 0x00000000ad2c7984 */ /* 0x000e680000000a00 */
[----:B------:R-:W2:Y:S04]  /*8860*/  LDS.64 R46, [R174] ;  /* 0x00000000ae2e7984 */ /* 0x000ea80000000a00 */
[----:B------:R-:W3:Y:S04]  /*8870*/  LDS.64 R48, [R175] ;  /* 0x00000000af307984 */ /* 0x000ee80000000a00 */
[----:B------:R-:W4:Y:S01]  /*8880*/  LDS.64 R50, [R216+0x400] ;  /* 0x00040000d8327984 */ /* 0x000f220000000a00 */
[----:B------:R-:W-:-:S03]  /*8890*/  @P3 IMAD.MOV.U32 R167, RZ, RZ, 0x7f800000 ;  /* 0x7f800000ffa73424 */ /* 0x000fc600078e00ff */
[----:B------:R-:W5:Y:S01]  /*88a0*/  LDS.64 R52, [R173+0x400] ;  /* 0x00040000ad347984 */ /* 0x000f620000000a00 */
[----:B------:R-:W-:-:S03]  /*88b0*/  @P4 MOV R168, 0x7f800000 ;  /* 0x7f80000000a84802 */ /* 0x000fc60000000f00 */
[----:B------:R-:W0:Y:S01]  /*88c0*/  LDS.64 R54, [R174+0x400] ;  /* 0x00040000ae367984 */ /* 0x000e220000000a00 */
[----:B------:R-:W-:-:S03]  /*88d0*/  FADD R213, R213, R94 ;  /* 0x0000005ed5d57221 */ /* 0x000fc60000000000 */
[----:B------:R-:W1:Y:S01]  /*88e0*/  LDS.64 R56, [R175+0x400] ;  /* 0x00040000af387984 */ /* 0x000e620000000a00 */
[----:B------:R-:W-:-:S03]  /*88f0*/  FADD R226, R226, R121 ;  /* 0x00000079e2e27221 */ /* 0x000fc60000000000 */
[----:B------:R-:W2:Y:S04]  /*8900*/  LDS.64 R60, [R216+0x800] ;  /* 0x00080000d83c7984 */ /* 0x000ea80000000a00 */
[----:B------:R-:W3:Y:S01]  /*8910*/  LDS.64 R64, [R173+0x800] ;  /* 0x00080000ad407984 */ /* 0x000ee20000000a00 */
[----:B------:R-:W-:-:S03]  /*8920*/  @P3 FFMA.FTZ R213, R204, R167, +INF ;  /* 0x7f800000ccd53423 */ /* 0x000fc600000100a7 */
[----:B------:R-:W4:Y:S01]  /*8930*/  LDS.64 R104, [R174+0x800] ;  /* 0x00080000ae687984 */ /* 0x000f220000000a00 */
[----:B------:R-:W-:-:S03]  /*8940*/  @P4 FFMA.FTZ R226, R203, R168, +INF ;  /* 0x7f800000cbe24423 */ /* 0x000fc600000100a8 */
[----:B------:R-:W5:Y:S04]  /*8950*/  LDS.64 R94, [R175+0x800] ;  /* 0x00080000af5e7984 */ /* 0x000f680000000a00 */
[----:B------:R-:W5:Y:S04]  /*8960*/  LDS.64 R120, [R216+0xc00] ;  /* 0x000c0000d8787984 */ /* 0x000f680000000a00 */
[----:B------:R-:W5:Y:S04]  /*8970*/  LDS.64 R122, [R173+0xc00] ;  /* 0x000c0000ad7a7984 */ /* 0x000f680000000a00 */
[----:B------:R-:W5:Y:S04]  /*8980*/  LDS.64 R166, [R174+0xc00] ;  /* 0x000c0000aea67984 */ /* 0x000f680000000a00 */
[----:B------:R-:W5:Y:S04]  /*8990*/  LDS.64 R168, [R175+0xc00] ;  /* 0x000c0000afa87984 */ /* 0x000f680000000a00 */
[----:B0-----:R-:W-:Y:S04]  /*89a0*/  STG.E.U16 [R4.64], R2 ;  /* 0x0000000204007986 */ /* 0x001fe8000c101504 */
[----:B-1----:R-:W-:Y:S04]  /*89b0*/  STG.E.U16 [R14.64], R44 ;  /* 0x0000002c0e007986 */ /* 0x002fe8000c101504 */
[----:B--2---:R-:W-:Y:S04]  /*89c0*/  STG.E.U16 [R16.64], R46 ;  /* 0x0000002e10007986 */ /* 0x004fe8000c101504 */
[----:B---3--:R0:W-:Y:S04]  /*89d0*/  STG.E.U16 [R18.64], R48 ;  /* 0x0000003012007986 */ /* 0x0081e8000c101504 */
[----:B----4-:R-:W-:Y:S04]  /*89e0*/  STG.E.U16 [R20.64], R50 ;  /* 0x0000003214007986 */ /* 0x010fe8000c101504 */
[----:B-----5:R-:W-:Y:S04]  /*89f0*/  STG.E.U16 [R22.64], R52 ;  /* 0x0000003416007986 */ /* 0x020fe8000c101504 */
[----:B------:R-:W-:Y:S04]  /*8a00*/  STG.E.U16 [R24.64], R54 ;  /* 0x0000003618007986 */ /* 0x000fe8000c101504 */
[----:B------:R-:W-:Y:S04]  /*8a10*/  STG.E.U16 [R26.64], R56 ;  /* 0x000000381a007986 */ /* 0x000fe8000c101504 */
[----:B------:R1:W-:Y:S04]  /*8a20*/  STG.E.U16 [R28.64], R60 ;  /* 0x0000003c1c007986 */ /* 0x0003e8000c101504 */
[----:B------:R2:W-:Y:S04]  /*8a30*/  STG.E.U16 [R30.64], R64 ;  /* 0x000000401e007986 */ /* 0x0005e8000c101504 */
[----:B------:R3:W-:Y:S01]  /*8a40*/  STG.E.U16 [R32.64], R104 ;  /* 0x0000006820007986 */ /* 0x0007e2000c101504 */
[----:B0-----:R-:W-:-:S03]  /*8a50*/  PRMT R48, R48, 0x7632, R48 ;  /* 0x0000763230307816 */ /* 0x001fc60000000030 */
[----:B------:R0:W-:Y:S01]  /*8a60*/  STG.E.U16 [R34.64], R94 ;  /* 0x0000005e22007986 */ /* 0x0001e2000c101504 */
[----:B-1----:R-:W-:-:S03]  /*8a70*/  PRMT R29, R2, 0x7632, R29 ;  /* 0x00007632021d7816 */ /* 0x002fc6000000001d */
[----:B------:R1:W-:Y:S01]  /*8a80*/  STG.E.U16 [R36.64], R120 ;  /* 0x0000007824007986 */ /* 0x0003e2000c101504 */
[----:B--2---:R-:W-:-:S03]  /*8a90*/  PRMT R31, R44, 0x7632, R31 ;  /* 0x000076322c1f7816 */ /* 0x004fc6000000001f */
[----:B------:R2:W-:Y:S01]  /*8aa0*/  STG.E.U16 [R38.64], R122 ;  /* 0x0000007a26007986 */ /* 0x0005e2000c101504 */
[----:B---3--:R-:W-:-:S03]  /*8ab0*/  PRMT R33, R46, 0x7632, R33 ;  /* 0x000076322e217816 */ /* 0x008fc60000000021 */
[----:B------:R3:W-:Y:S01]  /*8ac0*/  STG.E.U16 [R40.64], R166 ;  /* 0x000000a628007986 */ /* 0x0007e2000c101504 */
[----:B0-----:R-:W-:-:S03]  /*8ad0*/  PRMT R35, R50, 0x7632, R35 ;  /* 0x0000763232237816 */ /* 0x001fc60000000023 */
[----:B------:R0:W-:Y:S01]  /*8ae0*/  STG.E.U16 [R42.64], R168 ;  /* 0x000000a82a007986 */ /* 0x0001e2000c101504 */
[----:B-1----:R-:W-:Y:S02]  /*8af0*/  PRMT R36, R52, 0x7632, R36 ;  /* 0x0000763234247816 */ /* 0x002fe40000000024 */
[----:B------:R-:W-:Y:S01]  /*8b00*/  PRMT R37, R54, 0x7632, R37 ;  /* 0x0000763236257816 */ /* 0x000fe20000000025 */
[----:B------:R-:W-:Y:S01]  /*8b10*/  STG.E.U16 [R58.64], R29 ;  /* 0x0000001d3a007986 */ /* 0x000fe2000c101504 */
[----:B--2---:R-:W-:-:S03]  /*8b20*/  PRMT R38, R56, 0x7632, R38 ;  /* 0x0000763238267816 */ /* 0x004fc60000000026 */
[----:B------:R-:W-:Y:S01]  /*8b30*/  STG.E.U16 [R62.64], R31 ;  /* 0x0000001f3e007986 */ /* 0x000fe2000c101504 */
[----:B------:R-:W-:-:S03]  /*8b40*/  PRMT R39, R60, 0x7632, R39 ;  /* 0x000076323c277816 */ /* 0x000fc60000000027 */
[----:B------:R1:W-:Y:S01]  /*8b50*/  STG.E.U16 [R66.64], R33 ;  /* 0x0000002142007986 */ /* 0x0003e2000c101504 */
[----:B---3--:R-:W-:-:S03]  /*8b60*/  PRMT R40, R64, 0x7632, R40 ;  /* 0x0000763240287816 */ /* 0x008fc60000000028 */
[----:B------:R2:W-:Y:S01]  /*8b70*/  STG.E.U16 [R68.64], R48 ;  /* 0x0000003044007986 */ /* 0x0005e2000c101504 */
[----:B------:R-:W-:-:S03]  /*8b80*/  PRMT R41, R104, 0x7632, R41 ;  /* 0x0000763268297816 */ /* 0x000fc60000000029 */
[----:B------:R3:W-:Y:S01]  /*8b90*/  STG.E.U16 [R70.64], R35 ;  /* 0x0000002346007986 */ /* 0x0007e2000c101504 */
[----:B0-----:R-:W-:-:S03]  /*8ba0*/  PRMT R42, R94, 0x7632, R42 ;  /* 0x000076325e2a7816 */ /* 0x001fc6000000002a */
[----:B------:R0:W-:Y:S01]  /*8bb0*/  STG.E.U16 [R72.64], R36 ;  /* 0x0000002448007986 */ /* 0x0001e2000c101504 */
[----:B------:R-:W-:-:S03]  /*8bc0*/  PRMT R43, R120, 0x7632, R43 ;  /* 0x00007632782b7816 */ /* 0x000fc6000000002b */
[----:B------:R4:W-:Y:S01]  /*8bd0*/  STG.E.U16 [R74.64], R37 ;  /* 0x000000254a007986 */ /* 0x0009e2000c101504 */
[----:B------:R-:W-:-:S03]  /*8be0*/  PRMT R44, R122, 0x7632, R44 ;  /* 0x000076327a2c7816 */ /* 0x000fc6000000002c */
[----:B------:R5:W-:Y:S01]  /*8bf0*/  STG.E.U16 [R76.64], R38 ;  /* 0x000000264c007986 */ /* 0x000be2000c101504 */
[----:B------:R-:W-:-:S03]  /*8c00*/  PRMT R166, R166, 0x7632, R166 ;  /* 0x00007632a6a67816 */ /* 0x000fc600000000a6 */
[----:B------:R0:W-:Y:S01]  /*8c10*/  STG.E.U16 [R78.64], R39 ;  /* 0x000000274e007986 */ /* 0x0001e2000c101504 */
[----:B------:R-:W-:-:S03]  /*8c20*/  PRMT R46, R168, 0x7632, R46 ;  /* 0x00007632a82e7816 */ /* 0x000fc6000000002e */
[----:B------:R0:W-:Y:S04]  /*8c30*/  STG.E.U16 [R80.64], R40 ;  /* 0x0000002850007986 */ /* 0x0001e8000c101504 */
[----:B------:R0:W-:Y:S04]  /*8c40*/  STG.E.U16 [R82.64], R41 ;  /* 0x0000002952007986 */ /* 0x0001e8000c101504 */
[----:B------:R-:W-:Y:S04]  /*8c50*/  STG.E.U16 [R84.64], R42 ;  /* 0x0000002a54007986 */ /* 0x000fe8000c101504 */
[----:B------:R-:W-:Y:S04]  /*8c60*/  STG.E.U16 [R86.64], R43 ;  /* 0x0000002b56007986 */ /* 0x000fe8000c101504 */
[----:B------:R-:W-:Y:S04]  /*8c70*/  STG.E.U16 [R88.64], R44 ;  /* 0x0000002c58007986 */ /* 0x000fe8000c101504 */
[----:B------:R-:W-:Y:S04]  /*8c80*/  STG.E.U16 [R90.64], R166 ;  /* 0x000000a65a007986 */ /* 0x000fe8000c101504 */
[----:B------:R-:W-:Y:S04]  /*8c90*/  STG.E.U16 [R92.64], R46 ;  /* 0x0000002e5c007986 */ /* 0x000fe8000c101504 */
[----:B------:R0:W-:Y:S04]  /*8ca0*/  STG.E.U16 [R96.64], R3 ;  /* 0x0000000360007986 */ /* 0x0001e8000c101504 */
[----:B------:R0:W-:Y:S04]  /*8cb0*/  STG.E.U16 [R98.64], R45 ;  /* 0x0000002d62007986 */ /* 0x0001e8000c101504 */
[----:B------:R0:W-:Y:S04]  /*8cc0*/  STG.E.U16 [R100.64], R47 ;  /* 0x0000002f64007986 */ /* 0x0001e8000c101504 */
[----:B------:R0:W-:Y:S04]  /*8cd0*/  STG.E.U16 [R102.64], R49 ;  /* 0x0000003166007986 */ /* 0x0001e8000c101504 */
[----:B------:R0:W-:Y:S04]  /*8ce0*/  STG.E.U16 [R106.64], R51 ;  /* 0x000000336a007986 */ /* 0x0001e8000c101504 */
[----:B------:R0:W-:Y:S04]  /*8cf0*/  STG.E.U16 [R108.64], R53 ;  /* 0x000000356c007986 */ /* 0x0001e8000c101504 */
[----:B------:R0:W-:Y:S04]  /*8d00*/  STG.E.U16 [R110.64], R55 ;  /* 0x000000376e007986 */ /* 0x0001e8000c101504 */
[----:B------:R0:W-:Y:S01]  /*8d10*/  STG.E.U16 [R112.64], R57 ;  /* 0x0000003970007986 */ /* 0x0001e2000c101504 */
[----:B-1----:R-:W-:-:S03]  /*8d20*/  PRMT R67, R3, 0x7632, R67 ;  /* 0x0000763203437816 */ /* 0x002fc60000000043 */
[----:B------:R1:W-:Y:S01]  /*8d30*/  STG.E.U16 [R114.64], R61 ;  /* 0x0000003d72007986 */ /* 0x0003e2000c101504 */
[----:B--2---:R-:W-:-:S03]  /*8d40*/  PRMT R68, R45, 0x7632, R68 ;  /* 0x000076322d447816 */ /* 0x004fc60000000044 */
[----:B------:R1:W-:Y:S01]  /*8d50*/  STG.E.U16 [R116.64], R65 ;  /* 0x0000004174007986 */ /* 0x0003e2000c101504 */
        /* <DEDUP_REMOVED lines=10> */
[----:B----4-:R-:W-:-:S03]  /*8e00*/  PRMT R74, R57, 0x7632, R74 ;  /* 0x00007632394a7816 */ /* 0x010fc6000000004a */
[----:B------:R1:W-:Y:S01]  /*8e10*/  STG.E.U16 [R132.64], R169 ;  /* 0x000000a984007986 */ /* 0x0003e2000c101504 */
[----:B------:R-:W-:-:S03]  /*8e20*/  PRMT R75, R61, 0x7632, R75 ;  /* 0x000076323d4b7816 */ /* 0x000fc6000000004b */
[----:B------:R1:W-:Y:S01]  /*8e30*/  STG.E.U16 [R134.64], R67 ;  /* 0x0000004386007986 */ /* 0x0003e2000c101504 */
[----:B-----5:R-:W-:-:S03]  /*8e40*/  PRMT R76, R65, 0x7632, R76 ;  /* 0x00007632414c7816 */ /* 0x020fc6000000004c */
        /* <DEDUP_REMOVED lines=21> */
[----:B------:R-:W-:Y:S01]  /*8fa0*/  BAR.SYNC.DEFER_BLOCKING 0x0 ;  /* 0x0000000000007b1d */ /* 0x000fe20000010000 */
[----:B------:R-:W-:-:S02]  /*8fb0*/  FSETP.NEU.AND P2, PT, R209, RZ, PT ;  /* 0x000000ffd100720b */ /* 0x000fc40003f4d000 */
[----:B------:R-:W-:Y:S02]  /*8fc0*/  FSETP.NEU.AND P1, PT, R210, RZ, PT ;  /* 0x000000ffd200720b */ /* 0x000fe40003f2d000 */
[----:B------:R-:W-:Y:S02]  /*8fd0*/  FSETP.NEU.AND P0, PT, R206, RZ, PT ;  /* 0x000000ffce00720b */ /* 0x000fe40003f0d000 */
[----:B------:R-:W-:Y:S02]  /*8fe0*/  FSETP.NEU.AND P3, PT, R208, RZ, PT ;  /* 0x000000ffd000720b */ /* 0x000fe40003f6d000 */
[----:B------:R-:W-:Y:S02]  /*8ff0*/  FSEL R215, R215, -INF , P2 ;  /* 0xff800000d7d77808 */ /* 0x000fe40001000000 */
[----:B------:R-:W-:Y:S02]  /*9000*/  FSETP.NEU.AND P4, PT, R207, RZ, PT ;  /* 0x000000ffcf00720b */ /* 0x000fe40003f8d000 */
[----:B------:R-:W-:-:S02]  /*9010*/  FSETP.NEU.AND P2, PT, R205, RZ, PT ;  /* 0x000000ffcd00720b */ /* 0x000fc40003f4d000 */
[----:B------:R-:W-:Y:S02]  /*9020*/  FSEL R172, R227, -INF , P1 ;  /* 0xff800000e3ac7808 */ /* 0x000fe40000800000 */
[----:B------:R-:W-:Y:S02]  /*9030*/  FSEL R173, R228, -INF , P0 ;  /* 0xff800000e4ad7808 */ /* 0x000fe40000000000 */
[----:B------:R-:W-:Y:S02]  /*9040*/  FSETP.NEU.AND P1, PT, R204, RZ, PT ;  /* 0x000000ffcc00720b */ /* 0x000fe40003f2d000 */
[----:B------:R-:W-:Y:S02]  /*9050*/  FSETP.NEU.AND P0, PT, R203, RZ, PT ;  /* 0x000000ffcb00720b */ /* 0x000fe40003f0d000 */
[----:B------:R-:W-:Y:S02]  /*9060*/  FSEL R2, R0, -INF , P3 ;  /* 0xff80000000027808 */ /* 0x000fe40001800000 */
[----:B------:R-:W-:-:S02]  /*9070*/  FSEL R3, R170, -INF , P4 ;  /* 0xff800000aa037808 */ /* 0x000fc40002000000 */
[----:B------:R-:W-:Y:S02]  /*9080*/  FSEL R0, R171, -INF , P2 ;  /* 0xff800000ab007808 */ /* 0x000fe40001000000 */
[----:B------:R-:W-:Y:S02]  /*9090*/  FSEL R213, R213, -INF , P1 ;  /* 0xff800000d5d57808 */ /* 0x000fe40000800000 */
[----:B------:R-:W-:Y:S01]  /*90a0*/  FSEL R226, R226, -INF , P0 ;  /* 0xff800000e2e27808 */ /* 0x000fe20000000000 */
[----:B------:R-:W-:Y:S02]  /*90b0*/  FFMA R4, R215, 0.69314718246459960938, R6 ;  /* 0x3f317218d7047823 */ /* 0x000fe40000000006 */
[----:B------:R-:W-:Y:S02]  /*90c0*/  FFMA R5, R172, 0.69314718246459960938, R7 ;  /* 0x3f317218ac057823 */ /* 0x000fe40000000007 */
[----:B------:R-:W-:Y:S02]  /*90d0*/  FFMA R6, R173, 0.69314718246459960938, R8 ;  /* 0x3f317218ad067823 */ /* 0x000fe40000000008 */
[----:B------:R-:W-:-:S02]  /*90e0*/  FFMA R7, R2, 0.69314718246459960938, R9 ;  /* 0x3f31721802077823 */ /* 0x000fc40000000009 */
[----:B------:R-:W-:Y:S02]  /*90f0*/  FFMA R8, R3, 0.69314718246459960938, R10 ;  /* 0x3f31721803087823 */ /* 0x000fe4000000000a */
[----:B------:R-:W-:Y:S01]  /*9100*/  FFMA R9, R0, 0.69314718246459960938, R11 ;  /* 0x3f31721800097823 */ /* 0x000fe2000000000b */
[----:B------:R-:W-:Y:S01]  /*9110*/  LOP3.LUT R0, R235, 0x70, RZ, 0xc0, !PT ;  /* 0x00000070eb007812 */ /* 0x000fe200078ec0ff */
[----:B------:R-:W-:Y:S02]  /*9120*/  FFMA R10, R213, 0.69314718246459960938, R12 ;  /* 0x3f317218d50a7823 */ /* 0x000fe4000000000c */
[----:B------:R-:W-:Y:S02]  /*9130*/  FFMA R11, R226, 0.69314718246459960938, R13 ;  /* 0x3f317218e20b7823 */ /* 0x000fe4000000000d */
[----:B------:R1:W-:Y:S04]  /*9140*/  STS.128 [R0], R4 ;  /* 0x0000000400007388 */ /* 0x0003e80000000c00 */
[----:B------:R1:W-:Y:S04]  /*9150*/  STS.128 [R0+0x80], R8 ;  /* 0x0000800800007388 */ /* 0x0003e80000000c00 */
[----:B------:R-:W-:Y:S06]  /*9160*/  BAR.SYNC.DEFER_BLOCKING 0x0 ;  /* 0x0000000000007b1d */ /* 0x000fec0000010000 */
[----:B------:R-:W-:Y:S05]  /*9170*/  @P5 EXIT ;  /* 0x000000000000594d */ /* 0x000fea0003800000 */
[----:B-1----:R-:W0:Y:S01]  /*9180*/  LDS R211, [R211] ;  /* 0x00000000d3d37984 */ /* 0x002e220000000800 */
[----:B------:R-:W-:Y:S01]  /*9190*/  IMAD R0, R246, c[0x0][0x1cc], RZ ;  /* 0x00007300f6007a24 */ /* 0x000fe200078e02ff */
[C---:B------:R-:W-:Y:S01]  /*91a0*/  SHF.L.U32 R3, R247.reuse, 0x2, RZ ;  /* 0x00000002f7037819 */ /* 0x040fe200000006ff */
[----:B------:R-:W-:-:S04]  /*91b0*/  IMAD.HI R5, R247, 0x4, RZ ;  /* 0x00000004f7057827 */ /* 0x000fc800078e02ff */
[C---:B------:R-:W-:Y:S02]  /*91c0*/  IMAD.SHL.U32 R2, R0.reuse, 0x4, RZ ;  /* 0x0000000400027824 */ /* 0x040fe400078e00ff */
[----:B------:R-:W-:-:S03]  /*91d0*/  IMAD.HI R0, R0, 0x4, RZ ;  /* 0x0000000400007827 */ /* 0x000fc600078e02ff */
[----:B------:R-:W-:-:S04]  /*91e0*/  IADD3 R2, P0, P1, R3, c[0x0][0x180], R2 ;  /* 0x0000600003027a10 */ /* 0x000fc8000791e002 */
[----:B------:R-:W-:-:S05]  /*91f0*/  IADD3.X R3, R5, c[0x0][0x184], R0, P0, P1 ;  /* 0x0000610005037a10 */ /* 0x000fca00007e2400 */
[----:B0-----:R-:W-:Y:S01]  /*9200*/  STG.E [R2.64], R211 ;  /* 0x000000d302007986 */ /* 0x001fe2000c101904 */
[----:B------:R-:W-:Y:S05]  /*9210*/  EXIT ;  /* 0x000000000000794d */ /* 0x000fea0003800000 */
.L_x_2:
[----:B------:R-:W-:-:S00]  /*9220*/  BRA `(.L_x_2) ;  /* 0xfffffff000007947 */ /* 0x000fc0000383ffff */
[----:B------:R-:W-:-:S00]  /*9230*/  NOP ;  /* 0x0000000000007918 */ /* 0x000fc00000000000 */
        /* <DEDUP_REMOVED lines=12> */
.L_x_3:


//--------------------- .nv.global.init           --------------------------
	.section	.nv.global.init,"aw",@progbits
.nv.global.init:
	.type		_$_str,@object
	.size		_$_str,(.L_0 - _$_str)
_$_str:
        /*0000*/ 	.byte	0x5f, 0x5f, 0x43, 0x55, 0x44, 0x41, 0x5f, 0x46, 0x54, 0x5a, 0x00
.L_0:


//--------------------- .nv.shared.attn_fwd       --------------------------
	.section	.nv.shared.attn_fwd,"aw",@nobits
	.sectionflags	@""
	.align	16
